def gluon_mma(
    a_ptr,
    b_ptr,
    c_ptr,
    M: gl.constexpr,
    N: gl.constexpr,
    K: gl.constexpr,
    BLK_A: gl.constexpr,
    BLK_B: gl.constexpr,
    SHARED_A: gl.constexpr,
    SHARED_B: gl.constexpr,
    ACC_LAYOUT: gl.constexpr,
    TMEM_LAYOUT: gl.constexpr,
    USE_TCGEN05: gl.constexpr,
    IS_ASYNC: gl.constexpr,
):
    offs_m = gl.arange(0, M, layout=gl.SliceLayout(1, BLK_A))
    offs_ka = gl.arange(0, K, layout=gl.SliceLayout(0, BLK_A))
    offs_kb = gl.arange(0, K, layout=gl.SliceLayout(1, BLK_B))
    offs_n = gl.arange(0, N, layout=gl.SliceLayout(0, BLK_B))
    a = gl.load(a_ptr + offs_m[:, None] * K + offs_ka[None, :])
    b = gl.load(b_ptr + offs_kb[:, None] * N + offs_n[None, :])
    a_smem = gl.allocate_shared_memory(a.dtype, [M, K], SHARED_A, a)
    b_smem = gl.allocate_shared_memory(b.dtype, [K, N], SHARED_B, b)

    if USE_TCGEN05:
        fence_async_shared()
        bar = gl.allocate_shared_memory(gl.int64, [1], mbarrier.MBarrierLayout())
        mbarrier.init(bar, count=1)
        acc_tmem = allocate_tensor_memory(gl.float32, [M, N], TMEM_LAYOUT)
        tcgen05_mma(a_smem, b_smem, acc_tmem, use_acc=False)
        tcgen05_commit(bar)
        mbarrier.wait(bar, phase=0)
        mbarrier.invalidate(bar)
        acc = acc_tmem.load(ACC_LAYOUT)
    else:
        acc = gl.zeros([M, N], dtype=gl.float32, layout=ACC_LAYOUT)
        acc = hopper.warpgroup_mma(a_smem, b_smem, acc, is_async=IS_ASYNC)
        if IS_ASYNC:
            acc = hopper.warpgroup_mma_wait(num_outstanding=0, deps=[acc])

    out_layout: gl.constexpr = gl.BlockedLayout(
        [1, 1], [1, 32], [gl.num_warps(), 1], [1, 0]
    )
    acc = gl.convert_layout(acc, out_layout)
    offs_cm = gl.arange(0, M, layout=gl.SliceLayout(1, out_layout))
    offs_cn = gl.arange(0, N, layout=gl.SliceLayout(0, out_layout))
    gl.store(c_ptr + offs_cm[:, None] * N + offs_cn[None, :], acc)

# config = {"BLOCK_K": 64, "BLOCK_M": 256, "BLOCK_N": 256, "arch": "sm_90", "dtype": "fp16", "is_async": 0, "num_warps": 8}
# arch = sm_90


// ===== COMPILED SASS (sm_90a) =====

	.target	sm_90a

	.elftype	@"ET_EXEC"


//--------------------- .note.nv.tkinfo           --------------------------
	.section	.note.nv.tkinfo,"",@"SHT_NOTE"
	.sectionflags	@"SHF_NOTE_NV_TKINFO"
	.tkinfo
        /*0018*/ 	.word	0x00000002
        /*0030*/ 	.string	""
        /*0030*/ 	.string	"ptxas"
        /*0030*/ 	.string	"Cuda compilation tools, release 13.0, V13.0.88"
        /*0030*/ 	.string	"Build cuda_13.0.r13.0/compiler.36424714_0"
        /*0030*/ 	.string	"-v  -suppress-debug-info  -lineinfo  -arch sm_90a "



//--------------------- .note.nv.cuinfo           --------------------------
	.section	.note.nv.cuinfo,"",@"SHT_NOTE"
	.sectionflags	@"SHF_NOTE_NV_CUINFO"
        /*0018*/ 	.short	0x0002
        /*001a*/ 	.short	0x005a
        /*001c*/ 	.short	0x0082
	.zero		2


//--------------------- .nv.info                  --------------------------
	.section	.nv.info,"",@"SHT_CUDA_INFO"
	.align	4


	//----- nvinfo : EIATTR_REGCOUNT
	.align		4
        /*0000*/ 	.byte	0x04, 0x2f
        /*0002*/ 	.short	(.L_1 - .L_0)
	.align		4
.L_0:
        /*0004*/ 	.word	index@(gluon_mma)
        /*0008*/ 	.word	0x000000ff


	//----- nvinfo : EIATTR_FRAME_SIZE
	.align		4
.L_1:
        /*000c*/ 	.byte	0x04, 0x11
        /*000e*/ 	.short	(.L_3 - .L_2)
	.align		4
.L_2:
        /*0010*/ 	.word	index@(gluon_mma)
        /*0014*/ 	.word	0x00000268


	//----- nvinfo : EIATTR_MIN_STACK_SIZE
	.align		4
.L_3:
        /*0018*/ 	.byte	0x04, 0x12
        /*001a*/ 	.short	(.L_5 - .L_4)
	.align		4
.L_4:
        /*001c*/ 	.word	index@(gluon_mma)
        /*0020*/ 	.word	0x00000268
.L_5:


//--------------------- .nv.compat                --------------------------
	.section	.nv.compat,"",@"SHT_CUDA_COMPAT_INFO"
	.align	4
        /*0000*/ 	.byte	0x02, 0x09, 0x01, 0x00, 0x02, 0x02, 0x04, 0x00, 0x02, 0x05, 0x05, 0x00, 0x03, 0x07, 0x01, 0x01
        /*0010*/ 	.byte	0x02, 0x03, 0x00, 0x00, 0x02, 0x06, 0x01, 0x00, 0x04, 0x0b, 0x08, 0x00, 0x00, 0x00, 0x00, 0x00
        /*0020*/ 	.byte	0x00, 0x00, 0x00, 0x00


//--------------------- .nv.info.gluon_mma        --------------------------
	.section	.nv.info.gluon_mma,"",@"SHT_CUDA_INFO"
	.sectionflags	@""
	.align	4


	//----- nvinfo : EIATTR_CUDA_API_VERSION
	.align		4
        /*0000*/ 	.byte	0x04, 0x37
        /*0002*/ 	.short	(.L_7 - .L_6)
.L_6:
        /*0004*/ 	.word	0x00000082


	//----- nvinfo : EIATTR_KPARAM_INFO
	.align		4
.L_7:
        /*0008*/ 	.byte	0x04, 0x17
        /*000a*/ 	.short	(.L_9 - .L_8)
.L_8:
        /*000c*/ 	.word	0x00000000
        /*0010*/ 	.short	0x0004
        /*0012*/ 	.short	0x0020
        /*0014*/ 	.byte	0x00, 0xf4, 0x21, 0x00


	//----- nvinfo : EIATTR_KPARAM_INFO
	.align		4
.L_9:
        /*0018*/ 	.byte	0x04, 0x17
        /*001a*/ 	.short	(.L_11 - .L_10)
.L_10:
        /*001c*/ 	.word	0x00000000
        /*0020*/ 	.short	0x0003
        /*0022*/ 	.short	0x0018
        /*0024*/ 	.byte	0x00, 0xf4, 0x21, 0x00


	//----- nvinfo : EIATTR_KPARAM_INFO
	.align		4
.L_11:
        /*0028*/ 	.byte	0x04, 0x17
        /*002a*/ 	.short	(.L_13 - .L_12)
.L_12:
        /*002c*/ 	.word	0x00000000
        /*0030*/ 	.short	0x0002
        /*0032*/ 	.short	0x0010
        /*0034*/ 	.byte	0x00, 0xf4, 0x21, 0x00


	//----- nvinfo : EIATTR_KPARAM_INFO
	.align		4
.L_13:
        /*0038*/ 	.byte	0x04, 0x17
        /*003a*/ 	.short	(.L_15 - .L_14)
.L_14:
        /*003c*/ 	.word	0x00000000
        /*0040*/ 	.short	0x0001
        /*0042*/ 	.short	0x0008
        /*0044*/ 	.byte	0x00, 0xf4, 0x21, 0x00


	//----- nvinfo : EIATTR_KPARAM_INFO
	.align		4
.L_15:
        /*0048*/ 	.byte	0x04, 0x17
        /*004a*/ 	.short	(.L_17 - .L_16)
.L_16:
        /*004c*/ 	.word	0x00000000
        /*0050*/ 	.short	0x0000
        /*0052*/ 	.short	0x0000
        /*0054*/ 	.byte	0x00, 0xf4, 0x21, 0x00


	//----- nvinfo : EIATTR_SPARSE_MMA_MASK
	.align		4
.L_17:
        /*0058*/ 	.byte	0x03, 0x50
        /*005a*/ 	.short	0x0000


	//----- nvinfo : EIATTR_MAXREG_COUNT
	.align		4
        /*005c*/ 	.byte	0x03, 0x1b
        /*005e*/ 	.short	0x00ff


	//----- nvinfo : EIATTR_NUM_BARRIERS
	.align		4
        /*0060*/ 	.byte	0x02, 0x4c
        /*0062*/ 	.byte	0x01
	.zero		1


	//----- nvinfo : EIATTR_ANNOTATIONS
	.align		4
        /*0064*/ 	.byte	0x04, 0x55
        /*0066*/ 	.short	(.L_19 - .L_18)


	//   ....[0]....
.L_18:
        /*0068*/ 	.word	0x00000001
        /*006c*/ 	.byte	0x90, 0x1f, 0x00, 0x00, 0x01, 0x00, 0x00, 0x00, 0xa0, 0x1f, 0x00, 0x00, 0x01, 0x00, 0x00, 0x00
        /* <DEDUP_REMOVED lines=125> */
        /*084c*/ 	.byte	0xf0, 0x62, 0x00, 0x00, 0x01, 0x00, 0x00, 0x00, 0x00, 0x63, 0x00, 0x00


	//----- nvinfo : EIATTR_MERCURY_ISA_VERSION
	.align		4
.L_19:
        /*0858*/ 	.byte	0x03, 0x5f
        /*085a*/ 	.short	0x0101


	//----- nvinfo : EIATTR_EXIT_INSTR_OFFSETS
	.align		4
        /*085c*/ 	.byte	0x04, 0x1c
        /*085e*/ 	.short	(.L_21 - .L_20)


	//   ....[0]....
.L_20:
        /*0860*/ 	.word	0x00006470


	//----- nvinfo : EIATTR_REQNTID
	.align		4
.L_21:
        /*0864*/ 	.byte	0x04, 0x10
        /*0866*/ 	.short	(.L_23 - .L_22)
.L_22:
        /*0868*/ 	.word	0x00000100
        /*086c*/ 	.word	0x00000001
        /*0870*/ 	.word	0x00000001


	//----- nvinfo : EIATTR_CBANK_PARAM_SIZE
	.align		4
.L_23:
        /*0874*/ 	.byte	0x03, 0x19
        /*0876*/ 	.short	0x0028


	//----- nvinfo : EIATTR_PARAM_CBANK
	.align		4
        /*0878*/ 	.byte	0x04, 0x0a
        /*087a*/ 	.short	(.L_25 - .L_24)
	.align		4
.L_24:
        /*087c*/ 	.word	index@(.nv.constant0.gluon_mma)
        /*0880*/ 	.short	0x0210
        /*0882*/ 	.short	0x0028


	//----- nvinfo : EIATTR_SW_WAR
	.align		4
.L_25:
        /*0884*/ 	.byte	0x04, 0x36
        /*0886*/ 	.short	(.L_27 - .L_26)
.L_26:
        /*0888*/ 	.word	0x00000008
.L_27:


//--------------------- .nv.callgraph             --------------------------
	.section	.nv.callgraph,"",@"SHT_CUDA_CALLGRAPH"
	.align	4
	.sectionentsize	8
	.align		4
        /*0000*/ 	.word	0x00000000
	.align		4
        /*0004*/ 	.word	0xffffffff
	.align		4
        /*0008*/ 	.word	0x00000000
	.align		4
        /*000c*/ 	.word	0xfffffffe
	.align		4
        /*0010*/ 	.word	0x00000000
	.align		4
        /*0014*/ 	.word	0xfffffffd
	.align		4
        /*0018*/ 	.word	0x00000000
	.align		4
        /*001c*/ 	.word	0xfffffffc


//--------------------- .text.gluon_mma           --------------------------
	.section	.text.gluon_mma,"ax",@progbits
	.align	128
        .global         gluon_mma
        .type           gluon_mma,@function
        .size           gluon_mma,(.L_x_1 - gluon_mma)
        .other          gluon_mma,@"STO_CUDA_ENTRY STV_DEFAULT"
gluon_mma:
.text.gluon_mma:
[----:B------:R-:W0:Y:S01]  /*0000*/  LDC R1, c[0x0][0x28] ;  /* 0x00000a00ff017b82 */ /* 0x000e220000000800 */
[----:B------:R-:W1:Y:S07]  /*0010*/  S2R R17, SR_TID.X ;  /* 0x0000000000117919 */ /* 0x000e6e0000002100 */
[----:B------:R-:W2:Y:S01]  /*0020*/  LDC.64 R114, c[0x0][0x210] ;  /* 0x00008400ff727b82 */ /* 0x000ea20000000a00 */
[----:B------:R-:W-:Y:S01]  /*0030*/  ULDC.64 UR14, c[0x0][0x208] ;  /* 0x00008200000e7ab9 */ /* 0x000fe20000000a00 */
[----:B0-----:R-:W-:Y:S01]  /*0040*/  VIADD R1, R1, 0xfffffd98 ;  /* 0xfffffd9801017836 */ /* 0x001fe20000000000 */
[----:B-1----:R-:W-:-:S02]  /*0050*/  SHF.R.U32.HI R155, RZ, 0x5, R17 ;  /* 0x00000005ff9b7819 */ /* 0x002fc40000011611 */
[----:B------:R-:W-:Y:S02]  /*0060*/  LOP3.LUT R20, R17, 0xe0, RZ, 0xc0, !PT ;  /* 0x000000e011147812 */ /* 0x000fe400078ec0ff */
[----:B------:R-:W-:Y:S02]  /*0070*/  SGXT.U32 R155, R155, 0x3 ;  /* 0x000000039b9b781a */ /* 0x000fe40000000000 */
[C---:B--2---:R-:W-:Y:S01]  /*0080*/  LEA R62, P0, R20.reuse, R114, 0x2 ;  /* 0x00000072143e7211 */ /* 0x044fe200078010ff */
[----:B------:R-:W-:Y:S01]  /*0090*/  IMAD.SHL.U32 R0, R20, 0x2, RZ ;  /* 0x0000000214007824 */ /* 0x000fe200078e00ff */
[C---:B------:R-:W-:Y:S02]  /*00a0*/  LOP3.LUT R11, R155.reuse, 0x8, RZ, 0xfc, !PT ;  /* 0x000000089b0b7812 */ /* 0x040fe400078efcff */
[C---:B------:R-:W-:Y:S02]  /*00b0*/  LOP3.LUT R10, R155.reuse, 0x10, RZ, 0xfc, !PT ;  /* 0x000000109b0a7812 */ /* 0x040fe400078efcff */
[----:B------:R-:W-:-:S02]  /*00c0*/  LOP3.LUT R9, R155, 0x18, RZ, 0xfc, !PT ;  /* 0x000000189b097812 */ /* 0x000fc400078efcff */
[C---:B------:R-:W-:Y:S02]  /*00d0*/  LOP3.LUT R8, R155.reuse, 0x20, RZ, 0xfc, !PT ;  /* 0x000000209b087812 */ /* 0x040fe400078efcff */
[----:B------:R-:W-:Y:S01]  /*00e0*/  LOP3.LUT R7, R155, 0x28, RZ, 0xfc, !PT ;  /* 0x000000289b077812 */ /* 0x000fe200078efcff */
[----:B------:R-:W-:Y:S01]  /*00f0*/  IMAD.SHL.U32 R4, R9, 0x40, RZ ;  /* 0x0000004009047824 */ /* 0x000fe200078e00ff */
[----:B------:R-:W-:Y:S01]  /*0100*/  LEA.HI.X R63, R0, R115, RZ, 0x1, P0 ;  /* 0x00000073003f7211 */ /* 0x000fe200000f0cff */
[----:B------:R-:W-:Y:S01]  /*0110*/  IMAD.SHL.U32 R0, R11, 0x40, RZ ;  /* 0x000000400b007824 */ /* 0x000fe200078e00ff */
[----:B------:R-:W-:Y:S01]  /*0120*/  LOP3.LUT R22, R155, 0x40, RZ, 0xfc, !PT ;  /* 0x000000409b167812 */ /* 0x000fe200078efcff */
[----:B------:R-:W-:Y:S01]  /*0130*/  IMAD.SHL.U32 R12, R8, 0x40, RZ ;  /* 0x00000040080c7824 */ /* 0x000fe200078e00ff */
[C---:B------:R-:W-:Y:S01]  /*0140*/  SHF.L.U32 R2, R10.reuse, 0x6, RZ ;  /* 0x000000060a027819 */ /* 0x040fe200000006ff */
[----:B------:R-:W-:Y:S01]  /*0150*/  IMAD.SHL.U32 R14, R7, 0x40, RZ ;  /* 0x00000040070e7824 */ /* 0x000fe200078e00ff */
[----:B------:R-:W-:Y:S01]  /*0160*/  LEA R66, P3, R10, R114, 0x7 ;  /* 0x000000720a427211 */ /* 0x000fe200078638ff */
[----:B------:R-:W-:Y:S01]  /*0170*/  IMAD.SHL.U32 R24, R22, 0x40, RZ ;  /* 0x0000004016187824 */ /* 0x000fe200078e00ff */
[----:B------:R-:W-:-:S02]  /*0180*/  LOP3.LUT R152, R155, 0x48, RZ, 0xfc, !PT ;  /* 0x000000489b987812 */ /* 0x000fc400078efcff */
[-C--:B------:R-:W-:Y:S02]  /*0190*/  LEA R64, P2, R11, R114.reuse, 0x7 ;  /* 0x000000720b407211 */ /* 0x080fe400078438ff */
[C---:B------:R-:W-:Y:S02]  /*01a0*/  LOP3.LUT R250, R155.reuse, 0x50, RZ, 0xfc, !PT ;  /* 0x000000509bfa7812 */ /* 0x040fe400078efcff */
[----:B------:R-:W-:Y:S02]  /*01b0*/  LOP3.LUT R6, R155, 0x30, RZ, 0xfc, !PT ;  /* 0x000000309b067812 */ /* 0x000fe400078efcff */
[-C--:B------:R-:W-:Y:S01]  /*01c0*/  LEA R68, P4, R9, R114.reuse, 0x7 ;  /* 0x0000007209447211 */ /* 0x080fe200078838ff */
[----:B------:R-:W-:Y:S01]  /*01d0*/  IMAD.SHL.U32 R28, R250, 0x40, RZ ;  /* 0x00000040fa1c7824 */ /* 0x000fe200078e00ff */
[-C--:B------:R-:W-:Y:S02]  /*01e0*/  LEA R70, P5, R8, R114.reuse, 0x7 ;  /* 0x0000007208467211 */ /* 0x080fe400078a38ff */
[----:B------:R-:W-:-:S02]  /*01f0*/  LEA R72, P6, R7, R114, 0x7 ;  /* 0x0000007207487211 */ /* 0x000fc400078c38ff */
[-C--:B------:R-:W-:Y:S02]  /*0200*/  LEA.HI.X R67, R2, R115.reuse, RZ, 0x1, P3 ;  /* 0x0000007302437211 */ /* 0x080fe400018f0cff */
[----:B------:R-:W-:Y:S02]  /*0210*/  SHF.L.U32 R26, R152, 0x6, RZ ;  /* 0x00000006981a7819 */ /* 0x000fe400000006ff */
[----:B------:R-:W-:Y:S02]  /*0220*/  LEA.HI.X R65, R0, R115, RZ, 0x1, P2 ;  /* 0x0000007300417211 */ /* 0x000fe400010f0cff */
[-C--:B------:R-:W-:Y:S02]  /*0230*/  LEA R80, P3, R152, R114.reuse, 0x7 ;  /* 0x0000007298507211 */ /* 0x080fe400078638ff */
[----:B------:R-:W-:Y:S02]  /*0240*/  LOP3.LUT R238, R155, 0x80, RZ, 0xfc, !PT ;  /* 0x000000809bee7812 */ /* 0x000fe400078efcff */
[----:B------:R-:W-:-:S02]  /*0250*/  LEA R78, P2, R22, R114, 0x7 ;  /* 0x00000072164e7211 */ /* 0x000fc400078438ff */
[----:B------:R-:W-:Y:S01]  /*0260*/  LOP3.LUT R176, R17, 0x1f, RZ, 0xc0, !PT ;  /* 0x0000001f11b07812 */ /* 0x000fe200078ec0ff */
[----:B------:R-:W-:Y:S01]  /*0270*/  IMAD.SHL.U32 R58, R238, 0x40, RZ ;  /* 0x00000040ee3a7824 */ /* 0x000fe200078e00ff */
[C---:B------:R-:W-:Y:S02]  /*0280*/  LOP3.LUT R240, R155.reuse, 0x78, RZ, 0xfc, !PT ;  /* 0x000000789bf07812 */ /* 0x040fe400078efcff */
[----:B------:R-:W-:Y:S01]  /*0290*/  LOP3.LUT R246, R155, 0x60, RZ, 0xfc, !PT ;  /* 0x000000609bf67812 */ /* 0x000fe200078efcff */
[----:B------:R-:W-:Y:S01]  /*02a0*/  IMAD.WIDE.U32 R62, R176, 0x2, R62 ;  /* 0x00000002b03e7825 */ /* 0x000fe200078e003e */
[C---:B------:R-:W-:Y:S02]  /*02b0*/  SHF.L.U32 R16, R6.reuse, 0x6, RZ ;  /* 0x0000000606107819 */ /* 0x040fe400000006ff */
[-C--:B------:R-:W-:Y:S01]  /*02c0*/  LEA R74, P0, R6, R114.reuse, 0x7 ;  /* 0x00000072064a7211 */ /* 0x080fe200078038ff */
[----:B------:R-:W-:Y:S01]  /*02d0*/  IMAD.WIDE.U32 R64, R176, 0x2, R64 ;  /* 0x00000002b0407825 */ /* 0x000fe200078e0040 */
[-C--:B------:R-:W-:Y:S01]  /*02e0*/  LEA.HI.X R69, R4, R115.reuse, RZ, 0x1, P4 ;  /* 0x0000007304457211 */ /* 0x080fe200020f0cff */
[----:B------:R-:W2:Y:S01]  /*02f0*/  LDG.E.U16 R0, desc[UR14][R62.64] ;  /* 0x0000000e3e007981 */ /* 0x000ea2000c1e1500 */
[-C--:B------:R-:W-:Y:S01]  /*0300*/  LEA.HI.X R71, R12, R115.reuse, RZ, 0x1, P5 ;  /* 0x000000730c477211 */ /* 0x080fe200028f0cff */
[----:B------:R-:W-:Y:S01]  /*0310*/  IMAD.WIDE.U32 R66, R176, 0x2, R66 ;  /* 0x00000002b0427825 */ /* 0x000fe200078e0042 */
[----:B------:R-:W-:Y:S01]  /*0320*/  LEA.HI.X R73, R14, R115, RZ, 0x1, P6 ;  /* 0x000000730e497211 */ /* 0x000fe200030f0cff */
[----:B------:R-:W3:Y:S01]  /*0330*/  LDG.E.U16 R4, desc[UR14][R64.64] ;  /* 0x0000000e40047981 */ /* 0x000ee2000c1e1500 */
[----:B------:R-:W-:-:S02]  /*0340*/  LEA R82, P4, R250, R114, 0x7 ;  /* 0x00000072fa527211 */ /* 0x000fc400078838ff */
[-C--:B------:R-:W-:Y:S02]  /*0350*/  LEA.HI.X R81, R26, R115.reuse, RZ, 0x1, P3 ;  /* 0x000000731a517211 */ /* 0x080fe400018f0cff */
[-C--:B------:R-:W-:Y:S02]  /*0360*/  LEA.HI.X R79, R24, R115.reuse, RZ, 0x1, P2 ;  /* 0x00000073184f7211 */ /* 0x080fe400010f0cff */
[----:B------:R-:W-:Y:S02]  /*0370*/  LOP3.LUT R160, R155, 0xb8, RZ, 0xfc, !PT ;  /* 0x000000b89ba07812 */ /* 0x000fe400078efcff */
[----:B------:R-:W-:Y:S01]  /*0380*/  SHF.L.U32 R56, R240, 0x6, RZ ;  /* 0x00000006f0387819 */ /* 0x000fe200000006ff */
[----:B------:R-:W-:Y:S01]  /*0390*/  IMAD.WIDE.U32 R70, R176, 0x2, R70 ;  /* 0x00000002b0467825 */ /* 0x000fe200078e0046 */
[-C--:B------:R-:W-:Y:S01]  /*03a0*/  LEA R44, P2, R240, R114.reuse, 0x7 ;  /* 0x00000072f02c7211 */ /* 0x080fe200078438ff */
[----:B------:R-:W4:Y:S01]  /*03b0*/  LDG.E.U16 R21, desc[UR14][R66.64] ;  /* 0x0000000e42157981 */ /* 0x000f22000c1e1500 */
[----:B------:R-:W-:Y:S01]  /*03c0*/  SHF.L.U32 R32, R246, 0x6, RZ ;  /* 0x00000006f6207819 */ /* 0x000fe200000006ff */
[----:B------:R-:W-:Y:S01]  /*03d0*/  IMAD.WIDE.U32 R72, R176, 0x2, R72 ;  /* 0x00000002b0487825 */ /* 0x000fe200078e0048 */
[----:B------:R-:W-:Y:S01]  /*03e0*/  LEA R50, P6, R246, R114, 0x7 ;  /* 0x00000072f6327211 */ /* 0x000fe200078c38ff */
[----:B------:R-:W5:Y:S01]  /*03f0*/  LDG.E.U16 R59, desc[UR14][R70.64] ;  /* 0x0000000e463b7981 */ /* 0x000f62000c1e1500 */
[----:B------:R-:W-:-:S02]  /*0400*/  LEA.HI.X R75, R16, R115, RZ, 0x1, P0 ;  /* 0x00000073104b7211 */ /* 0x000fc400000f0cff */
[-C--:B------:R-:W-:Y:S01]  /*0410*/  LEA R46, P3, R238, R114.reuse, 0x7 ;  /* 0x00000072ee2e7211 */ /* 0x080fe200078638ff */
[----:B------:R-:W-:Y:S01]  /*0420*/  IMAD.WIDE.U32 R80, R176, 0x2, R80 ;  /* 0x00000002b0507825 */ /* 0x000fe200078e0050 */
[-C--:B------:R-:W-:Y:S01]  /*0430*/  LEA.HI.X R83, R28, R115.reuse, RZ, 0x1, P4 ;  /* 0x000000731c537211 */ /* 0x080fe200020f0cff */
[----:B------:R-:W5:Y:S01]  /*0440*/  LDG.E.U16 R16, desc[UR14][R62.64+0x40] ;  /* 0x0000400e3e107981 */ /* 0x000f62000c1e1500 */
[-C--:B------:R-:W-:Y:S01]  /*0450*/  LEA.HI.X R45, R56, R115.reuse, RZ, 0x1, P2 ;  /* 0x00000073382d7211 */ /* 0x080fe200010f0cff */
[----:B------:R-:W-:Y:S01]  /*0460*/  IMAD.SHL.U32 R96, R160, 0x40, RZ ;  /* 0x00000040a0607824 */ /* 0x000fe200078e00ff */
[-C--:B------:R-:W-:Y:S01]  /*0470*/  LEA.HI.X R51, R32, R115.reuse, RZ, 0x1, P6 ;  /* 0x0000007320337211 */ /* 0x080fe200030f0cff */
[----:B------:R-:W-:Y:S01]  /*0480*/  IMAD.WIDE.U32 R74, R176, 0x2, R74 ;  /* 0x00000002b04a7825 */ /* 0x000fe200078e004a */
[----:B------:R-:W-:Y:S01]  /*0490*/  LEA.HI.X R47, R58, R115, RZ, 0x1, P3 ;  /* 0x000000733a2f7211 */ /* 0x000fe200018f0cff */
[----:B------:R-:W5:Y:S01]  /*04a0*/  LDG.E.U16 R61, desc[UR14][R72.64] ;  /* 0x0000000e483d7981 */ /* 0x000f62000c1e1500 */
[----:B------:R-:W-:Y:S01]  /*04b0*/  LEA R32, P3, R160, R114, 0x7 ;  /* 0x00000072a0207211 */ /* 0x000fe200078638ff */
[----:B------:R-:W-:Y:S01]  /*04c0*/  IMAD.WIDE.U32 R82, R176, 0x2, R82 ;  /* 0x00000002b0527825 */ /* 0x000fe200078e0052 */
[C---:B------:R-:W-:Y:S01]  /*04d0*/  LOP3.LUT R248, R155.reuse, 0x58, RZ, 0xfc, !PT ;  /* 0x000000589bf87812 */ /* 0x040fe200078efcff */
[----:B------:R-:W5:Y:S01]  /*04e0*/  LDG.E.U16 R62, desc[UR14][R70.64+0x40] ;  /* 0x0000400e463e7981 */ /* 0x000f62000c1e1500 */
[----:B------:R-:W-:-:S02]  /*04f0*/  LOP3.LUT R5, R155, 0x38, RZ, 0xfc, !PT ;  /* 0x000000389b057812 */ /* 0x000fc400078efcff */
[----:B------:R-:W-:Y:S01]  /*0500*/  LEA.HI.X R33, R96, R115, RZ, 0x1, P3 ;  /* 0x0000007360217211 */ /* 0x000fe200018f0cff */
[----:B------:R-:W5:Y:S01]  /*0510*/  LDG.E.U16 R63, desc[UR14][R72.64+0x40] ;  /* 0x0000400e483f7981 */ /* 0x000f62000c1e1500 */
[C---:B------:R-:W-:Y:S01]  /*0520*/  LOP3.LUT R244, R155.reuse, 0x68, RZ, 0xfc, !PT ;  /* 0x000000689bf47812 */ /* 0x040fe200078efcff */
[C---:B------:R-:W-:Y:S01]  /*0530*/  IMAD.SHL.U32 R30, R248.reuse, 0x40, RZ ;  /* 0x00000040f81e7824 */ /* 0x040fe200078e00ff */
[----:B------:R-:W-:Y:S01]  /*0540*/  LOP3.LUT R242, R155, 0x70, RZ, 0xfc, !PT ;  /* 0x000000709bf27812 */ /* 0x000fe200078efcff */
[----:B------:R-:W5:Y:S01]  /*0550*/  LDG.E.U16 R56, desc[UR14][R64.64+0x40] ;  /* 0x0000400e40387981 */ /* 0x000f62000c1e1500 */
[----:B------:R-:W-:Y:S01]  /*0560*/  IMAD.SHL.U32 R18, R5, 0x40, RZ ;  /* 0x0000004005127824 */ /* 0x000fe200078e00ff */
[-C--:B------:R-:W-:Y:S01]  /*0570*/  LEA R84, P5, R248, R114.reuse, 0x7 ;  /* 0x00000072f8547211 */ /* 0x080fe200078a38ff */
[----:B------:R-:W-:Y:S01]  /*0580*/  IMAD.SHL.U32 R34, R244, 0x40, RZ ;  /* 0x00000040f4227824 */ /* 0x000fe200078e00ff */
[----:B------:R-:W5:Y:S01]  /*0590*/  LDG.E.U16 R70, desc[UR14][R80.64] ;  /* 0x0000000e50467981 */ /* 0x000f62000c1e1500 */
[C---:B------:R-:W-:Y:S01]  /*05a0*/  LOP3.LUT R236, R155.reuse, 0x88, RZ, 0xfc, !PT ;  /* 0x000000889bec7812 */ /* 0x040fe200078efcff */
[----:B------:R-:W-:Y:S01]  /*05b0*/  IMAD.SHL.U32 R36, R242, 0x40, RZ ;  /* 0x00000040f2247824 */ /* 0x000fe200078e00ff */
[----:B------:R-:W-:Y:S01]  /*05c0*/  LOP3.LUT R234, R155, 0x90, RZ, 0xfc, !PT ;  /* 0x000000909bea7812 */ /* 0x000fe200078efcff */
[----:B------:R0:W5:Y:S01]  /*05d0*/  LDG.E.U16 R72, desc[UR14][R80.64+0x40] ;  /* 0x0000400e50487981 */ /* 0x000162000c1e1500 */
[----:B------:R-:W-:Y:S01]  /*05e0*/  LEA R76, P1, R5, R114, 0x7 ;  /* 0x00000072054c7211 */ /* 0x000fe200078238ff */
[----:B------:R-:W-:Y:S01]  /*05f0*/  IMAD.SHL.U32 R60, R236, 0x40, RZ ;  /* 0x00000040ec3c7824 */ /* 0x000fe200078e00ff */
[C---:B------:R-:W-:Y:S01]  /*0600*/  LOP3.LUT R162, R155.reuse, 0xb0, RZ, 0xfc, !PT ;  /* 0x000000b09ba27812 */ /* 0x040fe200078efcff */
[----:B------:R-:W5:Y:S01]  /*0610*/  LDG.E.U16 R57, desc[UR14][R66.64+0x40] ;  /* 0x0000400e42397981 */ /* 0x000f62000c1e1500 */
[----:B------:R-:W-:-:S02]  /*0620*/  LOP3.LUT R232, R155, 0x98, RZ, 0xfc, !PT ;  /* 0x000000989be87812 */ /* 0x000fc400078efcff */
[-C--:B------:R-:W-:Y:S01]  /*0630*/  LEA R52, P0, R244, R114.reuse, 0x7 ;  /* 0x00000072f4347211 */ /* 0x080fe200078038ff */
[----:B------:R-:W5:Y:S01]  /*0640*/  LDG.E.U16 R64, desc[UR14][R74.64] ;  /* 0x0000000e4a407981 */ /* 0x000f62000c1e1500 */
[C---:B------:R-:W-:Y:S01]  /*0650*/  LOP3.LUT R156, R155.reuse, 0xc8, RZ, 0xfc, !PT ;  /* 0x000000c89b9c7812 */ /* 0x040fe200078efcff */
[----:B0-----:R-:W-:Y:S01]  /*0660*/  IMAD.WIDE.U32 R80, R176, 0x2, R44 ;  /* 0x00000002b0507825 */ /* 0x001fe200078e002c */
[-C--:B------:R-:W-:Y:S01]  /*0670*/  LEA.HI.X R85, R30, R115.reuse, RZ, 0x1, P5 ;  /* 0x000000731e557211 */ /* 0x080fe200028f0cff */
[----:B------:R-:W5:Y:S01]  /*0680*/  LDG.E.U16 R71, desc[UR14][R82.64] ;  /* 0x0000000e52477981 */ /* 0x000f62000c1e1500 */
[C---:B------:R-:W-:Y:S01]  /*0690*/  LOP3.LUT R166, R155.reuse, 0xa0, RZ, 0xfc, !PT ;  /* 0x000000a09ba67812 */ /* 0x040fe200078efcff */
[----:B------:R-:W-:Y:S01]  /*06a0*/  IMAD.SHL.U32 R94, R162, 0x40, RZ ;  /* 0x00000040a25e7824 */ /* 0x000fe200078e00ff */
[----:B------:R-:W-:Y:S01]  /*06b0*/  SHF.L.U32 R86, R234, 0x6, RZ ;  /* 0x00000006ea567819 */ /* 0x000fe200000006ff */
[----:B------:R-:W5:Y:S01]  /*06c0*/  LDG.E.U16 R66, desc[UR14][R74.64+0x40] ;  /* 0x0000400e4a427981 */ /* 0x000f62000c1e1500 */
[-C--:B------:R-:W-:Y:S01]  /*06d0*/  LEA.HI.X R77, R18, R115.reuse, RZ, 0x1, P1 ;  /* 0x00000073124d7211 */ /* 0x080fe200008f0cff */
[----:B------:R-:W-:Y:S01]  /*06e0*/  IMAD.SHL.U32 R88, R232, 0x40, RZ ;  /* 0x00000040e8587824 */ /* 0x000fe200078e00ff */
[-C--:B------:R-:W-:Y:S01]  /*06f0*/  LEA R38, P5, R234, R114.reuse, 0x7 ;  /* 0x00000072ea267211 */ /* 0x080fe200078a38ff */
[----:B------:R-:W5:Y:S01]  /*0700*/  LDG.E.U16 R44, desc[UR14][R80.64] ;  /* 0x0000000e502c7981 */ /* 0x000f62000c1e1500 */
[-C--:B------:R-:W-:Y:S01]  /*0710*/  LEA R54, P1, R242, R114.reuse, 0x7 ;  /* 0x00000072f2367211 */ /* 0x080fe200078238ff */
[----:B------:R-:W-:Y:S01]  /*0720*/  IMAD.SHL.U32 R100, R156, 0x40, RZ ;  /* 0x000000409c647824 */ /* 0x000fe200078e00ff */
[----:B------:R-:W-:Y:S01]  /*0730*/  LOP3.LUT R164, R155, 0xa8, RZ, 0xfc, !PT ;  /* 0x000000a89ba47812 */ /* 0x000fe200078efcff */
[----:B------:R-:W-:Y:S01]  /*0740*/  IMAD.SHL.U32 R90, R166, 0x40, RZ ;  /* 0x00000040a65a7824 */ /* 0x000fe200078e00ff */
[----:B------:R-:W-:Y:S01]  /*0750*/  LEA R48, P4, R236, R114, 0x7 ;  /* 0x00000072ec307211 */ /* 0x000fe200078838ff */
[----:B------:R0:W5:Y:S01]  /*0760*/  LDG.E.U16 R74, desc[UR14][R82.64+0x40] ;  /* 0x0000400e524a7981 */ /* 0x000162000c1e1500 */
[----:B------:R-:W-:-:S02]  /*0770*/  LEA.HI.X R53, R34, R115, RZ, 0x1, P0 ;  /* 0x0000007322357211 */ /* 0x000fc400000f0cff */
[C---:B------:R-:W-:Y:S02]  /*0780*/  LOP3.LUT R154, R155.reuse, 0xd0, RZ, 0xfc, !PT ;  /* 0x000000d09b9a7812 */ /* 0x040fe400078efcff */
[C---:B------:R-:W-:Y:S02]  /*0790*/  LOP3.LUT R172, R155.reuse, 0xe8, RZ, 0xfc, !PT ;  /* 0x000000e89bac7812 */ /* 0x040fe400078efcff */
[-C--:B------:R-:W-:Y:S01]  /*07a0*/  LEA R34, P2, R162, R114.reuse, 0x7 ;  /* 0x00000072a2227211 */ /* 0x080fe200078438ff */
[----:B------:R-:W-:Y:S01]  /*07b0*/  IMAD.WIDE.U32 R84, R176, 0x2, R84 ;  /* 0x00000002b0547825 */ /* 0x000fe200078e0054 */
[-C--:B------:R-:W-:Y:S02]  /*07c0*/  LEA R40, P6, R232, R114.reuse, 0x7 ;  /* 0x00000072e8287211 */ /* 0x080fe400078c38ff */
[-C--:B------:R-:W-:Y:S01]  /*07d0*/  LEA.HI.X R39, R86, R115.reuse, RZ, 0x1, P5 ;  /* 0x0000007356277211 */ /* 0x080fe200028f0cff */
[----:B0-----:R-:W-:Y:S01]  /*07e0*/  IMAD.WIDE.U32 R82, R176, 0x2, R46 ;  /* 0x00000002b0527825 */ /* 0x001fe200078e002e */
[C---:B------:R-:W-:Y:S01]  /*07f0*/  LOP3.LUT R170, R155.reuse, 0xe0, RZ, 0xfc, !PT ;  /* 0x000000e09baa7812 */ /* 0x040fe200078efcff */
[----:B------:R0:W5:Y:S01]  /*0800*/  LDG.E.U16 R46, desc[UR14][R80.64+0x40] ;  /* 0x0000400e502e7981 */ /* 0x000162000c1e1500 */
[-C--:B------:R-:W-:Y:S01]  /*0810*/  LEA.HI.X R55, R36, R115.reuse, RZ, 0x1, P1 ;  /* 0x0000007324377211 */ /* 0x080fe200008f0cff */
[----:B------:R-:W-:Y:S01]  /*0820*/  IMAD.WIDE.U32 R68, R176, 0x2, R68 ;  /* 0x00000002b0447825 */ /* 0x000fe200078e0044 */
[-C--:B------:R-:W-:Y:S01]  /*0830*/  LEA R28, P5, R156, R114.reuse, 0x7 ;  /* 0x000000729c1c7211 */ /* 0x080fe200078a38ff */
[----:B------:R-:W5:Y:S01]  /*0840*/  LDG.E.U16 R73, desc[UR14][R84.64] ;  /* 0x0000000e54497981 */ /* 0x000f62000c1e1500 */
[C---:B------:R-:W-:Y:S01]  /*0850*/  LOP3.LUT R158, R155.reuse, 0xc0, RZ, 0xfc, !PT ;  /* 0x000000c09b9e7812 */ /* 0x040fe200078efcff */
[----:B------:R-:W-:Y:S01]  /*0860*/  IMAD.SHL.U32 R102, R154, 0x40, RZ ;  /* 0x000000409a667824 */ /* 0x000fe200078e00ff */
[----:B------:R-:W-:Y:S01]  /*0870*/  SHF.L.U32 R92, R164, 0x6, RZ ;  /* 0x00000006a45c7819 */ /* 0x000fe200000006ff */
[----:B------:R-:W-:Y:S01]  /*0880*/  IMAD.SHL.U32 R108, R172, 0x40, RZ ;  /* 0x00000040ac6c7824 */ /* 0x000fe200078e00ff */
[-C--:B------:R-:W-:Y:S01]  /*0890*/  LEA R42, P0, R166, R114.reuse, 0x7 ;  /* 0x00000072a62a7211 */ /* 0x080fe200078038ff */
[----:B0-----:R-:W-:Y:S01]  /*08a0*/  IMAD.WIDE.U32 R80, R176, 0x2, R32 ;  /* 0x00000002b0507825 */ /* 0x001fe200078e0020 */
[-C--:B------:R-:W-:Y:S01]  /*08b0*/  LEA R36, P1, R164, R114.reuse, 0x7 ;  /* 0x00000072a4247211 */ /* 0x080fe200078238ff */
[----:B------:R-:W0:Y:S01]  /*08c0*/  LDC.64 R32, c[0x0][0x218] ;  /* 0x00008600ff207b82 */ /* 0x000e220000000a00 */
[-C--:B------:R-:W-:Y:S01]  /*08d0*/  LEA.HI.X R49, R60, R115.reuse, RZ, 0x1, P4 ;  /* 0x000000733c317211 */ /* 0x080fe200020f0cff */
[----:B------:R-:W-:Y:S01]  /*08e0*/  IMAD.WIDE.U32 R76, R176, 0x2, R76 ;  /* 0x00000002b04c7825 */ /* 0x000fe200078e004c */
[C---:B------:R-:W-:Y:S01]  /*08f0*/  LOP3.LUT R168, R155.reuse, 0xd8, RZ, 0xfc, !PT ;  /* 0x000000d89ba87812 */ /* 0x040fe200078efcff */
[----:B------:R1:W5:Y:S01]  /*0900*/  LDG.E.U16 R75, desc[UR14][R84.64+0x40] ;  /* 0x0000400e544b7981 */ /* 0x000362000c1e1500 */
[-C--:B------:R-:W-:Y:S01]  /*0910*/  LEA.HI.X R35, R94, R115.reuse, RZ, 0x1, P2 ;  /* 0x000000735e237211 */ /* 0x080fe200010f0cff */
[----:B------:R-:W-:Y:S01]  /*0920*/  IMAD.WIDE.U32 R78, R176, 0x2, R78 ;  /* 0x00000002b04e7825 */ /* 0x000fe200078e004e */
[C---:B------:R-:W-:Y:S01]  /*0930*/  LOP3.LUT R174, R155.reuse, 0xf0, RZ, 0xfc, !PT ;  /* 0x000000f09bae7812 */ /* 0x040fe200078efcff */
[----:B------:R-:W5:Y:S01]  /*0940*/  LDG.E.U16 R58, desc[UR14][R68.64] ;  /* 0x0000000e443a7981 */ /* 0x000f62000c1e1500 */
[----:B------:R-:W-:Y:S01]  /*0950*/  LEA.HI.X R41, R88, R115, RZ, 0x1, P6 ;  /* 0x0000007358297211 */ /* 0x000fe200030f0cff */
[----:B------:R-:W-:Y:S01]  /*0960*/  IMAD.SHL.U32 R106, R170, 0x40, RZ ;  /* 0x00000040aa6a7824 */ /* 0x000fe200078e00ff */
[----:B------:R-:W-:Y:S01]  /*0970*/  LOP3.LUT R155, R155, 0xf8, RZ, 0xfc, !PT ;  /* 0x000000f89b9b7812 */ /* 0x000fe200078efcff */
[----:B------:R-:W5:Y:S01]  /*0980*/  LDG.E.U16 R60, desc[UR14][R68.64+0x40] ;  /* 0x0000400e443c7981 */ /* 0x000f62000c1e1500 */
[----:B------:R-:W-:-:S02]  /*0990*/  LEA R26, P6, R154, R114, 0x7 ;  /* 0x000000729a1a7211 */ /* 0x000fc400078c38ff */
[-C--:B------:R-:W-:Y:S01]  /*09a0*/  LEA R14, P2, R172, R114.reuse, 0x7 ;  /* 0x00000072ac0e7211 */ /* 0x080fe200078438ff */
[----:B------:R-:W5:Y:S01]  /*09b0*/  LDG.E.U16 R45, desc[UR14][R82.64] ;  /* 0x0000000e522d7981 */ /* 0x000f62000c1e1500 */
[-C--:B------:R-:W-:Y:S01]  /*09c0*/  LEA.HI.X R29, R100, R115.reuse, RZ, 0x1, P5 ;  /* 0x00000073641d7211 */ /* 0x080fe200028f0cff */
[----:B-1----:R-:W-:Y:S01]  /*09d0*/  IMAD.WIDE.U32 R84, R176, 0x2, R48 ;  /* 0x00000002b0547825 */ /* 0x002fe200078e0030 */
[C---:B------:R-:W-:Y:S01]  /*09e0*/  SHF.L.U32 R98, R158.reuse, 0x6, RZ ;  /* 0x000000069e627819 */ /* 0x040fe200000006ff */
[----:B------:R-:W5:Y:S01]  /*09f0*/  LDG.E.U16 R65, desc[UR14][R76.64] ;  /* 0x0000000e4c417981 */ /* 0x000f62000c1e1500 */
[-C--:B------:R-:W-:Y:S02]  /*0a00*/  LEA R30, P4, R158, R114.reuse, 0x7 ;  /* 0x000000729e1e7211 */ /* 0x080fe400078838ff */
[-C--:B------:R-:W-:Y:S01]  /*0a10*/  LEA.HI.X R43, R90, R115.reuse, RZ, 0x1, P0 ;  /* 0x000000735a2b7211 */ /* 0x080fe200000f0cff */
[----:B------:R-:W-:Y:S01]  /*0a20*/  IMAD.WIDE.U32 R86, R176, 0x2, R54 ;  /* 0x00000002b0567825 */ /* 0x000fe200078e0036 */
[-C--:B------:R-:W-:Y:S01]  /*0a30*/  LEA.HI.X R37, R92, R115.reuse, RZ, 0x1, P1 ;  /* 0x000000735c257211 */ /* 0x080fe200008f0cff */
[----:B------:R1:W5:Y:S01]  /*0a40*/  LDG.E.U16 R68, desc[UR14][R76.64+0x40] ;  /* 0x0000400e4c447981 */ /* 0x000362000c1e1500 */
[----:B------:R-:W-:Y:S01]  /*0a50*/  SHF.L.U32 R104, R168, 0x6, RZ ;  /* 0x00000006a8687819 */ /* 0x000fe200000006ff */
[----:B------:R-:W-:Y:S01]  /*0a60*/  IMAD.WIDE.U32 R34, R176, 0x2, R34 ;  /* 0x00000002b0227825 */ /* 0x000fe200078e0022 */
[-C--:B------:R-:W-:Y:S01]  /*0a70*/  LEA R24, P0, R168, R114.reuse, 0x7 ;  /* 0x00000072a8187211 */ /* 0x080fe200078038ff */
[----:B------:R-:W5:Y:S01]  /*0a80*/  LDG.E.U16 R67, desc[UR14][R78.64] ;  /* 0x0000000e4e437981 */ /* 0x000f62000c1e1500 */
[-C--:B------:R-:W-:Y:S01]  /*0a90*/  LEA R18, P1, R170, R114.reuse, 0x7 ;  /* 0x00000072aa127211 */ /* 0x080fe200078238ff */
[C---:B------:R-:W-:Y:S01]  /*0aa0*/  IMAD.SHL.U32 R112, R155.reuse, 0x40, RZ ;  /* 0x000000409b707824 */ /* 0x040fe200078e00ff */
[-C--:B------:R-:W-:Y:S01]  /*0ab0*/  LEA.HI.X R27, R102, R115.reuse, RZ, 0x1, P6 ;  /* 0x00000073661b7211 */ /* 0x080fe200030f0cff */
[----:B------:R0:W5:Y:S01]  /*0ac0*/  LDG.E.U16 R69, desc[UR14][R78.64+0x40] ;  /* 0x0000400e4e457981 */ /* 0x000162000c1e1500 */
[-C--:B------:R-:W-:Y:S01]  /*0ad0*/  LEA.HI.X R15, R108, R115.reuse, RZ, 0x1, P2 ;  /* 0x000000736c0f7211 */ /* 0x080fe200010f0cff */
[----:B-1----:R-:W-:Y:S01]  /*0ae0*/  IMAD.WIDE.U32 R76, R176, 0x2, R50 ;  /* 0x00000002b04c7825 */ /* 0x002fe200078e0032 */
[-C--:B------:R-:W-:Y:S01]  /*0af0*/  LEA.HI.X R31, R98, R115.reuse, RZ, 0x1, P4 ;  /* 0x00000073621f7211 */ /* 0x080fe200020f0cff */
[----:B------:R-:W5:Y:S01]  /*0b00*/  LDG.E.U16 R47, desc[UR14][R84.64] ;  /* 0x0000000e542f7981 */ /* 0x000f62000c1e1500 */
[-C--:B------:R-:W-:Y:S01]  /*0b10*/  LEA R12, P4, R155, R114.reuse, 0x7 ;  /* 0x000000729b0c7211 */ /* 0x080fe200078838ff */
[----:B------:R-:W-:Y:S01]  /*0b20*/  IMAD.WIDE.U32 R28, R176, 0x2, R28 ;  /* 0x00000002b01c7825 */ /* 0x000fe200078e001c */
[-C--:B------:R-:W-:Y:S01]  /*0b30*/  LEA.HI.X R25, R104, R115.reuse, RZ, 0x1, P0 ;  /* 0x0000007368197211 */ /* 0x080fe200000f0cff */
[----:B------:R-:W5:Y:S01]  /*0b40*/  LDG.E.U16 R49, desc[UR14][R84.64+0x40] ;  /* 0x0000400e54317981 */ /* 0x000f62000c1e1500 */
[-C--:B------:R-:W-:Y:S01]  /*0b50*/  LEA.HI.X R19, R106, R115.reuse, RZ, 0x1, P1 ;  /* 0x000000736a137211 */ /* 0x080fe200008f0cff */
[----:B0-----:R-:W-:Y:S01]  /*0b60*/  IMAD.WIDE.U32 R78, R176, 0x2, R52 ;  /* 0x00000002b04e7825 */ /* 0x001fe200078e0034 */
[C---:B------:R-:W-:Y:S01]  /*0b70*/  SHF.L.U32 R110, R174.reuse, 0x6, RZ ;  /* 0x00000006ae6e7819 */ /* 0x040fe200000006ff */
[----:B------:R-:W5:Y:S01]  /*0b80*/  LDG.E.U16 R53, desc[UR14][R86.64] ;  /* 0x0000000e56357981 */ /* 0x000f62000c1e1500 */
[----:B------:R-:W-:Y:S01]  /*0b90*/  LEA R2, P3, R174, R114, 0x7 ;  /* 0x00000072ae027211 */ /* 0x000fe200078638ff */
[----:B------:R-:W-:Y:S01]  /*0ba0*/  IMAD.WIDE.U32 R26, R176, 0x2, R26 ;  /* 0x00000002b01a7825 */ /* 0x000fe200078e001a */
[-C--:B------:R-:W-:Y:S01]  /*0bb0*/  LEA.HI.X R13, R112, R115.reuse, RZ, 0x1, P4 ;  /* 0x00000073700d7211 */ /* 0x080fe200020f0cff */
[----:B------:R0:W5:Y:S01]  /*0bc0*/  LDG.E.U16 R55, desc[UR14][R86.64+0x40] ;  /* 0x0000400e56377981 */ /* 0x000162000c1e1500 */
[----:B------:R-:W-:Y:S01]  /*0bd0*/  LEA.HI.X R3, R110, R115, RZ, 0x1, P3 ;  /* 0x000000736e037211 */ /* 0x000fe200018f0cff */
[----:B------:R-:W-:-:S02]  /*0be0*/  IMAD.WIDE.U32 R30, R176, 0x2, R30 ;  /* 0x00000002b01e7825 */ /* 0x000fc400078e001e */
[----:B------:R-:W5:Y:S04]  /*0bf0*/  LDG.E.U16 R84, desc[UR14][R34.64] ;  /* 0x0000000e22547981 */ /* 0x000f68000c1e1500 */
[----:B------:R1:W5:Y:S01]  /*0c00*/  LDG.E.U16 R85, desc[UR14][R34.64+0x40] ;  /* 0x0000400e22557981 */ /* 0x000362000c1e1500 */
[----:B0-----:R-:W-:-:S03]  /*0c10*/  IMAD.WIDE.U32 R86, R176, 0x2, R42 ;  /* 0x00000002b0567825 */ /* 0x001fc600078e002a */
[----:B------:R-:W5:Y:S01]  /*0c20*/  LDG.E.U16 R50, desc[UR14][R76.64] ;  /* 0x0000000e4c327981 */ /* 0x000f62000c1e1500 */
[----:B------:R-:W-:-:S03]  /*0c30*/  IMAD.WIDE.U32 R36, R176, 0x2, R36 ;  /* 0x00000002b0247825 */ /* 0x000fc600078e0024 */
[----:B------:R0:W5:Y:S01]  /*0c40*/  LDG.E.U16 R52, desc[UR14][R76.64+0x40] ;  /* 0x0000400e4c347981 */ /* 0x000162000c1e1500 */
[----:B-1----:R-:W-:-:S03]  /*0c50*/  IMAD.WIDE.U32 R34, R176, 0x2, R14 ;  /* 0x00000002b0227825 */ /* 0x002fc600078e000e */
[----:B------:R-:W5:Y:S01]  /*0c60*/  LDG.E.U16 R51, desc[UR14][R78.64] ;  /* 0x0000000e4e337981 */ /* 0x000f62000c1e1500 */
[----:B------:R-:W-:-:S03]  /*0c70*/  IMAD.SHL.U32 R14, R20, 0x8, RZ ;  /* 0x00000008140e7824 */ /* 0x000fc600078e00ff */
[----:B------:R1:W5:Y:S01]  /*0c80*/  LDG.E.U16 R54, desc[UR14][R78.64+0x40] ;  /* 0x0000400e4e367981 */ /* 0x000362000c1e1500 */
[----:B------:R-:W-:-:S03]  /*0c90*/  IMAD.WIDE.U32 R24, R176, 0x2, R24 ;  /* 0x00000002b0187825 */ /* 0x000fc600078e0018 */
[----:B------:R-:W5:Y:S01]  /*0ca0*/  LDG.E.U16 R90, desc[UR14][R28.64] ;  /* 0x0000000e1c5a7981 */ /* 0x000f62000c1e1500 */
[----:B0-----:R-:W-:-:S03]  /*0cb0*/  IMAD.WIDE.U32 R76, R176, 0x2, R38 ;  /* 0x00000002b04c7825 */ /* 0x001fc600078e0026 */
[----:B------:R0:W5:Y:S01]  /*0cc0*/  LDG.E.U16 R91, desc[UR14][R28.64+0x40] ;  /* 0x0000400e1c5b7981 */ /* 0x000162000c1e1500 */
[----:B------:R-:W-:-:S03]  /*0cd0*/  IMAD.WIDE.U32 R18, R176, 0x2, R18 ;  /* 0x00000002b0127825 */ /* 0x000fc600078e0012 */
[----:B------:R-:W5:Y:S01]  /*0ce0*/  LDG.E.U16 R42, desc[UR14][R86.64] ;  /* 0x0000000e562a7981 */ /* 0x000f62000c1e1500 */
[----:B-1----:R-:W-:-:S03]  /*0cf0*/  IMAD.WIDE.U32 R78, R176, 0x2, R40 ;  /* 0x00000002b04e7825 */ /* 0x002fc600078e0028 */
[----:B------:R-:W5:Y:S01]  /*0d00*/  LDG.E.U16 R43, desc[UR14][R86.64+0x40] ;  /* 0x0000400e562b7981 */ /* 0x000f62000c1e1500 */
[----:B0-----:R-:W-:-:S03]  /*0d10*/  LEA R28, P0, R20, R32, 0x4 ;  /* 0x00000020141c7211 */ /* 0x001fc600078020ff */
[----:B------:R-:W5:Y:S01]  /*0d20*/  LDG.E.U16 R92, desc[UR14][R26.64] ;  /* 0x0000000e1a5c7981 */ /* 0x000f62000c1e1500 */
[----:B------:R-:W-:Y:S01]  /*0d30*/  IMAD.SHL.U32 R15, R10, 0x100, RZ ;  /* 0x000001000a0f7824 */ /* 0x000fe200078e00ff */
[----:B------:R-:W-:Y:S02]  /*0d40*/  LEA.HI.X R29, R14, R33, RZ, 0x1, P0 ;  /* 0x000000210e1d7211 */ /* 0x000fe400000f0cff */
[----:B------:R0:W5:Y:S01]  /*0d50*/  LDG.E.U16 R93, desc[UR14][R26.64+0x40] ;  /* 0x0000400e1a5d7981 */ /* 0x000162000c1e1500 */
[----:B------:R-:W-:Y:S01]  /*0d60*/  IMAD.SHL.U32 R23, R9, 0x100, RZ ;  /* 0x0000010009177824 */ /* 0x000fe200078e00ff */
[----:B------:R-:W-:Y:S01]  /*0d70*/  SHF.L.U32 R153, R8, 0x8, RZ ;  /* 0x0000000808997819 */ /* 0x000fe200000006ff */
[----:B------:R-:W-:Y:S01]  /*0d80*/  IMAD.SHL.U32 R157, R7, 0x100, RZ ;  /* 0x00000100079d7824 */ /* 0x000fe200078e00ff */
[----:B------:R-:W5:Y:S01]  /*0d90*/  LDG.E.U16 R48, desc[UR14][R82.64+0x40] ;  /* 0x0000400e52307981 */ /* 0x000f62000c1e1500 */
[----:B------:R-:W-:Y:S01]  /*0da0*/  IMAD.SHL.U32 R167, R6, 0x100, RZ ;  /* 0x0000010006a77824 */ /* 0x000fe200078e00ff */
[----:B------:R-:W-:-:S02]  /*0db0*/  SHF.L.U32 R169, R5, 0x8, RZ ;  /* 0x0000000805a97819 */ /* 0x000fc400000006ff */
[----:B------:R-:W5:Y:S01]  /*0dc0*/  LDG.E.U16 R88, desc[UR14][R80.64] ;  /* 0x0000000e50587981 */ /* 0x000f62000c1e1500 */
[C---:B0-----:R-:W-:Y:S01]  /*0dd0*/  IMAD.WIDE.U32 R26, R176.reuse, 0x2, R12 ;  /* 0x00000002b01a7825 */ /* 0x041fe200078e000c */
[----:B------:R-:W-:Y:S02]  /*0de0*/  SHF.L.U32 R13, R11, 0x8, RZ ;  /* 0x000000080b0d7819 */ /* 0x000fe400000006ff */
[----:B------:R-:W5:Y:S04]  /*0df0*/  LDG.E.U16 R89, desc[UR14][R80.64+0x40] ;  /* 0x0000400e50597981 */ /* 0x000f68000c1e1500 */
[----:B------:R-:W5:Y:S04]  /*0e00*/  LDG.E.U16 R86, desc[UR14][R30.64] ;  /* 0x0000000e1e567981 */ /* 0x000f68000c1e1500 */
[----:B------:R0:W5:Y:S01]  /*0e10*/  LDG.E.U16 R87, desc[UR14][R30.64+0x40] ;  /* 0x0000400e1e577981 */ /* 0x000162000c1e1500 */
[----:B------:R-:W-:-:S03]  /*0e20*/  IMAD.WIDE.U32 R2, R176, 0x2, R2 ;  /* 0x00000002b0027825 */ /* 0x000fc600078e0002 */
[----:B------:R-:W5:Y:S04]  /*0e30*/  LDG.E.U16 R38, desc[UR14][R76.64] ;  /* 0x0000000e4c267981 */ /* 0x000f68000c1e1500 */
[----:B------:R1:W5:Y:S01]  /*0e40*/  LDG.E.U16 R39, desc[UR14][R76.64+0x40] ;  /* 0x0000400e4c277981 */ /* 0x000362000c1e1500 */
[----:B0-----:R-:W-:-:S03]  /*0e50*/  LEA R30, P0, R11, R32, 0x9 ;  /* 0x000000200b1e7211 */ /* 0x001fc600078048ff */
[----:B------:R-:W5:Y:S04]  /*0e60*/  LDG.E.U16 R40, desc[UR14][R78.64] ;  /* 0x0000000e4e287981 */ /* 0x000f68000c1e1500 */
[----:B------:R0:W5:Y:S01]  /*0e70*/  LDG.E.U16 R41, desc[UR14][R78.64+0x40] ;  /* 0x0000400e4e297981 */ /* 0x000162000c1e1500 */
[----:B-1----:R-:W-:-:S03]  /*0e80*/  LEA R76, P2, R9, R32, 0x9 ;  /* 0x00000020094c7211 */ /* 0x002fc600078448ff */
        /* <DEDUP_REMOVED lines=11> */
[----:B-1----:R-:W-:Y:S02]  /*0f40*/  LEA R18, P6, R5, R32, 0x9 ;  /* 0x0000002005127211 */ /* 0x002fe400078c48ff */
[-C--:B------:R-:W-:Y:S01]  /*0f50*/  LEA.HI.X R31, R13, R33.reuse, RZ, 0x1, P0 ;  /* 0x000000210d1f7211 */ /* 0x080fe200000f0cff */
[----:B------:R-:W5:Y:S01]  /*0f60*/  LDG.E.U16 R12, desc[UR14][R2.64] ;  /* 0x0000000e020c7981 */ /* 0x000f62000c1e1500 */
[----:B------:R-:W-:-:S03]  /*0f70*/  LEA.HI.X R37, R15, R33, RZ, 0x1, P1 ;  /* 0x000000210f257211 */ /* 0x000fc600008f0cff */
[----:B------:R1:W5:Y:S01]  /*0f80*/  LDG.E.U16 R98, desc[UR14][R2.64+0x40] ;  /* 0x0000400e02627981 */ /* 0x000362000c1e1500 */
[----:B0-----:R-:W-:Y:S02]  /*0f90*/  LEA R34, P4, R7, R32, 0x9 ;  /* 0x0000002007227211 */ /* 0x001fe400078848ff */
[-C--:B------:R-:W-:Y:S01]  /*0fa0*/  LEA.HI.X R77, R23, R33.reuse, RZ, 0x1, P2 ;  /* 0x00000021174d7211 */ /* 0x080fe200010f0cff */
[----:B------:R-:W5:Y:S01]  /*0fb0*/  LDG.E.U16 R99, desc[UR14][R26.64] ;  /* 0x0000000e1a637981 */ /* 0x000f62000c1e1500 */
[-C--:B------:R-:W-:Y:S02]  /*0fc0*/  LEA.HI.X R79, R153, R33.reuse, RZ, 0x1, P3 ;  /* 0x00000021994f7211 */ /* 0x080fe400018f0cff */
[-C--:B------:R-:W-:Y:S01]  /*0fd0*/  LEA.HI.X R35, R157, R33.reuse, RZ, 0x1, P4 ;  /* 0x000000219d237211 */ /* 0x080fe200020f0cff */
[----:B------:R0:W5:Y:S01]  /*0fe0*/  LDG.E.U16 R100, desc[UR14][R26.64+0x40] ;  /* 0x0000400e1a647981 */ /* 0x000162000c1e1500 */
[-C--:B------:R-:W-:Y:S02]  /*0ff0*/  LEA.HI.X R25, R167, R33.reuse, RZ, 0x1, P5 ;  /* 0x00000021a7197211 */ /* 0x080fe400028f0cff */
[----:B------:R-:W-:Y:S01]  /*1000*/  LEA.HI.X R19, R169, R33, RZ, 0x1, P6 ;  /* 0x00000021a9137211 */ /* 0x000fe200030f0cff */
[----:B-1----:R-:W-:-:S04]  /*1010*/  IMAD.WIDE.U32 R2, R176, 0x2, R28 ;  /* 0x00000002b0027825 */ /* 0x002fc800078e001c */
[C---:B------:R-:W-:Y:S01]  /*1020*/  IMAD.WIDE.U32 R18, R176.reuse, 0x2, R18 ;  /* 0x00000002b0127825 */ /* 0x040fe200078e0012 */
[----:B------:R-:W5:Y:S03]  /*1030*/  LDG.E.U16 R101, desc[UR14][R2.64] ;  /* 0x0000000e02657981 */ /* 0x000f66000c1e1500 */
[C---:B0-----:R-:W-:Y:S01]  /*1040*/  IMAD.WIDE.U32 R26, R176.reuse, 0x2, R30 ;  /* 0x00000002b01a7825 */ /* 0x041fe200078e001e */
[----:B------:R-:W5:Y:S03]  /*1050*/  LDG.E.U16 R102, desc[UR14][R2.64+0x80] ;  /* 0x0000800e02667981 */ /* 0x000f66000c1e1500 */
[C---:B------:R-:W-:Y:S01]  /*1060*/  IMAD.WIDE.U32 R28, R176.reuse, 0x2, R36 ;  /* 0x00000002b01c7825 */ /* 0x040fe200078e0024 */
[----:B------:R-:W5:Y:S03]  /*1070*/  LDG.E.U16 R103, desc[UR14][R2.64+0x100] ;  /* 0x0001000e02677981 */ /* 0x000f66000c1e1500 */
[C---:B------:R-:W-:Y:S01]  /*1080*/  IMAD.WIDE.U32 R30, R176.reuse, 0x2, R76 ;  /* 0x00000002b01e7825 */ /* 0x040fe200078e004c */
[----:B------:R-:W5:Y:S03]  /*1090*/  LDG.E.U16 R104, desc[UR14][R2.64+0x180] ;  /* 0x0001800e02687981 */ /* 0x000f66000c1e1500 */
[C---:B------:R-:W-:Y:S01]  /*10a0*/  IMAD.WIDE.U32 R32, R176.reuse, 0x2, R78 ;  /* 0x00000002b0207825 */ /* 0x040fe200078e004e */
[----:B------:R-:W5:Y:S03]  /*10b0*/  LDG.E.U16 R105, desc[UR14][R26.64+0x80] ;  /* 0x0000800e1a697981 */ /* 0x000f66000c1e1500 */
[C---:B------:R-:W-:Y:S01]  /*10c0*/  IMAD.WIDE.U32 R34, R176.reuse, 0x2, R34 ;  /* 0x00000002b0227825 */ /* 0x040fe200078e0022 */
[----:B------:R-:W5:Y:S03]  /*10d0*/  LDG.E.U16 R78, desc[UR14][R26.64] ;  /* 0x0000000e1a4e7981 */ /* 0x000f66000c1e1500 */
[----:B------:R-:W-:Y:S01]  /*10e0*/  IMAD.WIDE.U32 R24, R176, 0x2, R24 ;  /* 0x00000002b0187825 */ /* 0x000fe200078e0018 */
[----:B------:R-:W5:Y:S04]  /*10f0*/  LDG.E.U16 R107, desc[UR14][R26.64+0x100] ;  /* 0x0001000e1a6b7981 */ /* 0x000f68000c1e1500 */
        /* <DEDUP_REMOVED lines=48> */
[----:B------:R0:W5:Y:S04]  /*1400*/  LDG.E.U16 R29, desc[UR14][R34.64+0x1c0] ;  /* 0x0001c00e221d7981 */ /* 0x000168000c1e1500 */
[----:B------:R-:W5:Y:S04]  /*1410*/  LDG.E.U16 R138, desc[UR14][R24.64+0x40] ;  /* 0x0000400e188a7981 */ /* 0x000f68000c1e1500 */
[----:B------:R-:W5:Y:S04]  /*1420*/  LDG.E.U16 R140, desc[UR14][R24.64+0xc0] ;  /* 0x0000c00e188c7981 */ /* 0x000f68000c1e1500 */
[----:B------:R-:W5:Y:S04]  /*1430*/  LDG.E.U16 R30, desc[UR14][R24.64+0x140] ;  /* 0x0001400e181e7981 */ /* 0x000f68000c1e1500 */
[----:B------:R1:W5:Y:S04]  /*1440*/  LDG.E.U16 R31, desc[UR14][R24.64+0x1c0] ;  /* 0x0001c00e181f7981 */ /* 0x000368000c1e1500 */
[----:B------:R-:W5:Y:S04]  /*1450*/  LDG.E.U16 R144, desc[UR14][R18.64+0x40] ;  /* 0x0000400e12907981 */ /* 0x000f68000c1e1500 */
[----:B------:R-:W5:Y:S04]  /*1460*/  LDG.E.U16 R146, desc[UR14][R18.64+0xc0] ;  /* 0x0000c00e12927981 */ /* 0x000f68000c1e1500 */
[----:B------:R-:W5:Y:S04]  /*1470*/  LDG.E.U16 R32, desc[UR14][R18.64+0x140] ;  /* 0x0001400e12207981 */ /* 0x000f68000c1e1500 */
[----:B------:R2:W5:Y:S01]  /*1480*/  LDG.E.U16 R33, desc[UR14][R18.64+0x1c0] ;  /* 0x0001c00e12217981 */ /* 0x000562000c1e1500 */
[----:B------:R-:W3:Y:S01]  /*1490*/  S2UR UR12, SR_CgaCtaId ;  /* 0x00000000000c79c3 */ /* 0x000ee20000008800 */
[----:B------:R-:W-:Y:S01]  /*14a0*/  IMAD R149, R20, 0x2, R176 ;  /* 0x0000000214957824 */ /* 0x000fe200078e02b0 */
[----:B0-----:R-:W-:Y:S01]  /*14b0*/  SHF.R.U32.HI R34, RZ, 0x1, R20 ;  /* 0x00000001ff227819 */ /* 0x001fe20000011614 */
[----:B------:R-:W-:-:S02]  /*14c0*/  UMOV UR4, 0x400 ;  /* 0x0000040000047882 */ /* 0x000fc40000000000 */
[----:B------:R-:W-:Y:S01]  /*14d0*/  IMAD.SHL.U32 R35, R149, 0x2, RZ ;  /* 0x0000000295237824 */ /* 0x000fe200078e00ff */
[----:B-1----:R-:W-:-:S04]  /*14e0*/  SHF.R.U32.HI R24, RZ, 0x5, R17 ;  /* 0x00000005ff187819 */ /* 0x002fc80000011611 */
[----:B------:R-:W-:-:S04]  /*14f0*/  LOP3.LUT R34, R35, R34, RZ, 0x3c, !PT ;  /* 0x0000002223227212 */ /* 0x000fc800078e3cff */
[----:B--2---:R-:W-:Y:S01]  /*1500*/  LOP3.LUT R19, R34, 0x40, RZ, 0x3c, !PT ;  /* 0x0000004022137812 */ /* 0x004fe200078e3cff */
[----:B---3--:R-:W-:Y:S01]  /*1510*/  ULEA UR12, UR12, UR4, 0x18 ;  /* 0x000000040c0c7291 */ /* 0x008fe2000f8ec03f */
[----:B------:R-:W-:-:S08]  /*1520*/  R2UR UR4, R24 ;  /* 0x00000000180472ca */ /* 0x000fd000000e0000 */
[----:B------:R-:W-:Y:S04]  /*1530*/  STS.U16 [R34+UR12], R0 ;  /* 0x0000000022007988 */ /* 0x000fe8000800040c */
[----:B------:R-:W-:Y:S04]  /*1540*/  STS.U16 [R34+UR12+0x400], R4 ;  /* 0x0004000422007988 */ /* 0x000fe8000800040c */
[----:B----4-:R-:W-:Y:S04]  /*1550*/  STS.U16 [R34+UR12+0x800], R21 ;  /* 0x0008001522007988 */ /* 0x010fe8000800040c */
[----:B-----5:R-:W-:Y:S04]  /*1560*/  STS.U16 [R34+UR12+0xc00], R58 ;  /* 0x000c003a22007988 */ /* 0x020fe8000800040c */
[----:B------:R-:W-:Y:S04]  /*1570*/  STS.U16 [R34+UR12+0x1000], R59 ;  /* 0x0010003b22007988 */ /* 0x000fe8000800040c */
        /* <DEDUP_REMOVED lines=27> */
[----:B------:R-:W-:Y:S04]  /*1730*/  STS.U16 [R19+UR12], R16 ;  /* 0x0000001013007988 */ /* 0x000fe8000800040c */
        /* <DEDUP_REMOVED lines=78> */
[----:B------:R0:W-:Y:S04]  /*1c20*/  STS.U16 [R19+UR12+0xec00], R3 ;  /* 0x00ec000313007988 */ /* 0x0001e8000800040c */
[----:B------:R-:W-:Y:S04]  /*1c30*/  STS.U16 [R19+UR12+0x9000], R126 ;  /* 0x0090007e13007988 */ /* 0x000fe8000800040c */
[----:B------:R-:W-:Y:S01]  /*1c40*/  STS.U16 [R19+UR12+0xb000], R128 ;  /* 0x00b0008013007988 */ /* 0x000fe2000800040c */
[----:B------:R-:W-:Y:S01]  /*1c50*/  UIADD3 UR5, UR12, 0x8000, URZ ;  /* 0x000080000c057890 */ /* 0x000fe2000fffe03f */
[----:B0-----:R-:W0:Y:S02]  /*1c60*/  LDC.64 R2, c[0x0][0x220] ;  /* 0x00008800ff027b82 */ /* 0x001e240000000a00 */
        /* <DEDUP_REMOVED lines=13> */
[----:B------:R1:W-:Y:S01]  /*1d40*/  STS.U16 [R19+UR12+0xfc00], R33 ;  /* 0x00fc002113007988 */ /* 0x0003e2000800040c */
[----:B------:R-:W-:Y:S01]  /*1d50*/  BAR.SYNC.DEFER_BLOCKING 0x0 ;  /* 0x0000000000007b1d */ /* 0x000fe20000010000 */
[----:B------:R-:W-:-:S02]  /*1d60*/  USHF.L.U32 UR4, UR4, 0x7, URZ ;  /* 0x0000000704047899 */ /* 0x000fc4000800063f */
[----:B------:R-:W-:Y:S02]  /*1d70*/  USHF.R.U32.HI UR5, URZ, 0x4, UR5 ;  /* 0x000000043f057899 */ /* 0x000fe40008011605 */
[----:B------:R-:W-:Y:S02]  /*1d80*/  ULOP3.LUT UR4, UR4, 0x200, URZ, 0xc0, !UPT ;  /* 0x0000020004047892 */ /* 0x000fe4000f8ec03f */
[----:B------:R-:W-:Y:S02]  /*1d90*/  USGXT.U32 UR9, UR5, 0xe ;  /* 0x0000000e0509789a */ /* 0x000fe40008000000 */
[----:B------:R-:W-:Y:S02]  /*1da0*/  ULEA.HI UR4, UR12, UR4, URZ, 0x1c ;  /* 0x000000040c047291 */ /* 0x000fe4000f8fe03f */
[----:B------:R-:W-:Y:S02]  /*1db0*/  ULOP3.LUT UR6, UR9, 0x2000000, URZ, 0xfc, !UPT ;  /* 0x0200000009067892 */ /* 0x000fe4000f8efc3f */
[----:B------:R-:W-:Y:S01]  /*1dc0*/  ULOP3.LUT UR8, UR4, 0x3fff, URZ, 0xc0, !UPT ;  /* 0x00003fff04087892 */ /* 0x000fe2000f8ec03f */
[----:B------:R-:W-:Y:S01]  /*1dd0*/  UMOV UR7, 0x40000040 ;  /* 0x4000004000077882 */ /* 0x000fe20000000000 */
[----:B------:R-:W-:-:S05]  /*1de0*/  UMOV UR5, 0x40000040 ;  /* 0x4000004000057882 */ /* 0x000fca0000000000 */
[----:B------:R-:W-:Y:S01]  /*1df0*/  UMOV UR4, UR8 ;  /* 0x0000000800047c82 */ /* 0x000fe20008000000 */
[----:B-1----:R-:W-:-:S06]  /*1e00*/  WARPGROUP.ARRIVE ;  /* 0x00000000000079c5 */ /* 0x002fcc0000000000 */
[----:B------:R-:W-:Y:S01]  /*1e10*/  HGMMA.64x256x16.F32 R24, gdesc[UR4].tnspB, RZ, !UPT, gsb0 ;  /* 0x43e00000041879f0 */ /* 0x000fe2000c0008ff */
[----:B------:R-:W-:Y:S02]  /*1e20*/  UIADD3 UR10, UP1, UR9, 0x2000080, URZ ;  /* 0x02000080090a7890 */ /* 0x000fe4000ff3e03f */
[----:B------:R-:W-:Y:S01]  /*1e30*/  UIADD3 UR8, UP0, UR8, 0x2, URZ ;  /* 0x0000000208087890 */ /* 0x000fe2000ff1e03f */
[----:B------:R-:W-:Y:S01]  /*1e40*/  UMOV UR4, URZ ;  /* 0x0000003f00047c82 */ /* 0x000fe20008000000 */
[----:B------:R-:W-:Y:S02]  /*1e50*/  UMOV UR5, URZ ;  /* 0x0000003f00057c82 */ /* 0x000fe40008000000 */
[----:B------:R-:W-:Y:S02]  /*1e60*/  UIADD3.X UR9, UR4, 0x40000040, URZ, UP0, !UPT ;  /* 0x4000004004097890 */ /* 0x000fe400087fe43f */
[----:B------:R-:W-:Y:S02]  /*1e70*/  UIADD3.X UR11, UR5, 0x40000040, URZ, UP1, !UPT ;  /* 0x40000040050b7890 */ /* 0x000fe40008ffe43f */
[----:B------:R-:W-:-:S02]  /*1e80*/  UIADD3.64 UR16, UR8, 0x2, URZ ;  /* 0x0000000208107897 */ /* 0x000fc4000fffe03f */
[----:B------:R-:W-:Y:S01]  /*1e90*/  UIADD3.64 UR18, UR10, 0x80, URZ ;  /* 0x000000800a127897 */ /* 0x000fe2000fffe03f */
[----:B------:R-:W-:Y:S02]  /*1ea0*/  WARPGROUP.DEPBAR.LE gsb0, 0x0 ;  /* 0x00008000000079c5 */ /* 0x000fe40000010000 */
[----:B------:R-:W-:-:S12]  /*1eb0*/  WARPGROUP.ARRIVE ;  /* 0x00000000000079c5 */ /* 0x000fd80000000000 */
[----:B------:R-:W-:Y:S01]  /*1ec0*/  HGMMA.64x256x16.F32 R24, gdesc[UR8].tnspB, R24, gsb0 ;  /* 0x43e00000081879f0 */ /* 0x000fe20008000818 */
[----:B------:R-:W-:Y:S02]  /*1ed0*/  UIADD3.64 UR22, UR10, 0x100, URZ ;  /* 0x000001000a167897 */ /* 0x000fe4000fffe03f */
[----:B------:R-:W-:Y:S01]  /*1ee0*/  UIADD3.64 UR20, UR8, 0x4, URZ ;  /* 0x0000000408147897 */ /* 0x000fe2000fffe03f */
[----:B------:R-:W-:Y:S02]  /*1ef0*/  WARPGROUP.DEPBAR.LE gsb0, 0x0 ;  /* 0x00008000000079c5 */ /* 0x000fe40000010000 */
[----:B------:R-:W-:-:S15]  /*1f00*/  WARPGROUP.ARRIVE ;  /* 0x00000000000079c5 */ /* 0x000fde0000000000 */
[----:B------:R-:W-:-:S07]  /*1f10*/  NOP ;  /* 0x0000000000007918 */ /* 0x000fce0000000000 */
[----:B------:R-:W-:Y:S01]  /*1f20*/  HGMMA.64x256x16.F32 R24, gdesc[UR16].tnspB, R24, gsb0 ;  /* 0x43e00000101879f0 */ /* 0x000fe20008000818 */
[----:B------:R-:W-:Y:S02]  /*1f30*/  UIADD3.64 UR4, UR8, 0x3fe, URZ ;  /* 0x000003fe08047897 */ /* 0x000fe4000fffe03f */
[----:B------:R-:W-:Y:S02]  /*1f40*/  WARPGROUP.DEPBAR.LE gsb0, 0x0 ;  /* 0x00008000000079c5 */ /* 0x000fe40000010000 */
[----:B------:R-:W-:-:S15]  /*1f50*/  WARPGROUP.ARRIVE ;  /* 0x00000000000079c5 */ /* 0x000fde0000000000 */
[----:B------:R-:W-:-:S08]  /*1f60*/  NOP ;  /* 0x0000000000007918 */ /* 0x000fd00000000000 */
[----:B------:R-:W-:Y:S03]  /*1f70*/  HGMMA.64x256x16.F32 R24, gdesc[UR20].tnspB, R24, gsb0 ;  /* 0x43e00000141879f0 */ /* 0x000fe60008000818 */
[----:B------:R-:W-:Y:S02]  /*1f80*/  WARPGROUP.DEPBAR.LE gsb0, 0x0 ;  /* 0x00008000000079c5 */ /* 0x000fe40000010000 */
[----:B------:R-:W-:Y:S04]  /*1f90*/  STL.64 [R1], R24 ;  /* 0x0000001801007387 */ /* 0x000fe80000100a00 */
[----:B------:R-:W-:Y:S04]  /*1fa0*/  STL.64 [R1+0x8], R26 ;  /* 0x0000081a01007387 */ /* 0x000fe80000100a00 */
[----:B------:R-:W-:Y:S04]  /*1fb0*/  STL.64 [R1+0x10], R28 ;  /* 0x0000101c01007387 */ /* 0x000fe80000100a00 */
[----:B------:R-:W-:Y:S04]  /*1fc0*/  STL.64 [R1+0x18], R30 ;  /* 0x0000181e01007387 */ /* 0x000fe80000100a00 */
[----:B------:R-:W-:Y:S04]  /*1fd0*/  STL.64 [R1+0x20], R32 ;  /* 0x0000202001007387 */ /* 0x000fe80000100a00 */
[----:B------:R-:W-:Y:S04]  /*1fe0*/  STL.64 [R1+0x28], R34 ;  /* 0x0000282201007387 */ /* 0x000fe80000100a00 */
[----:B------:R-:W-:Y:S04]  /*1ff0*/  STL [R1+0x30], R36 ;  /* 0x0000302401007387 */ /* 0x000fe80000100800 */
[----:B------:R-:W-:Y:S04]  /*2000*/  STL [R1+0x34], R38 ;  /* 0x0000342601007387 */ /* 0x000fe80000100800 */
[----:B------:R-:W-:Y:S04]  /*2010*/  STL.64 [R1+0x38], R40 ;  /* 0x0000382801007387 */ /* 0x000fe80000100a00 */
[----:B------:R-:W-:Y:S04]  /*2020*/  STL.64 [R1+0x40], R42 ;  /* 0x0000402a01007387 */ /* 0x000fe80000100a00 */
[----:B------:R-:W-:Y:S04]  /*2030*/  STL.64 [R1+0x48], R44 ;  /* 0x0000482c01007387 */ /* 0x000fe80000100a00 */
[----:B------:R-:W-:Y:S04]  /*2040*/  STL.64 [R1+0x50], R46 ;  /* 0x0000502e01007387 */ /* 0x000fe80000100a00 */
[----:B------:R-:W-:Y:S04]  /*2050*/  STL.64 [R1+0x58], R48 ;  /* 0x0000583001007387 */ /* 0x000fe80000100a00 */
[----:B------:R-:W-:Y:S04]  /*2060*/  STL [R1+0x60], R50 ;  /* 0x0000603201007387 */ /* 0x000fe80000100800 */
[----:B------:R-:W-:Y:S04]  /*2070*/  STL [R1+0x64], R52 ;  /* 0x0000643401007387 */ /* 0x000fe80000100800 */
[----:B------:R-:W-:Y:S04]  /*2080*/  STL [R1+0x68], R54 ;  /* 0x0000683601007387 */ /* 0x000fe80000100800 */
[----:B------:R-:W-:Y:S04]  /*2090*/  STL.64 [R1+0x70], R56 ;  /* 0x0000703801007387 */ /* 0x000fe80000100a00 */
        /* <DEDUP_REMOVED lines=8> */
[----:B------:R-:W-:Y:S04]  /*2120*/  STL [R1+0xb8], R75 ;  /* 0x0000b84b01007387 */ /* 0x000fe80000100800 */
[----:B------:R-:W-:Y:S04]  /*2130*/  STL.64 [R1+0xc0], R76 ;  /* 0x0000c04c01007387 */ /* 0x000fe80000100a00 */
        /* <DEDUP_REMOVED lines=17> */
[----:B------:R-:W-:Y:S01]  /*2250*/  STL [R1+0x120], R120 ;  /* 0x0001207801007387 */ /* 0x000fe20000100800 */
[----:B------:R-:W-:-:S03]  /*2260*/  MOV R231, R51 ;  /* 0x0000003300e77202 */ /* 0x000fc60000000f00 */
[----:B------:R-:W-:Y:S01]  /*2270*/  STL [R1+0x124], R122 ;  /* 0x0001247a01007387 */ /* 0x000fe20000100800 */
[----:B------:R-:W-:Y:S01]  /*2280*/  IMAD.MOV.U32 R228, RZ, RZ, R37 ;  /* 0x000000ffffe47224 */ /* 0x000fe200078e0025 */
[----:B------:R-:W-:Y:S02]  /*2290*/  MOV R201, R53 ;  /* 0x0000003500c97202 */ /* 0x000fe40000000f00 */
[----:B------:R-:W-:Y:S01]  /*22a0*/  STL [R1+0x128], R124 ;  /* 0x0001287c01007387 */ /* 0x000fe20000100800 */
[----:B------:R-:W-:Y:S01]  /*22b0*/  IMAD.MOV.U32 R224, RZ, RZ, R39 ;  /* 0x000000ffffe07224 */ /* 0x000fe200078e0027 */
[----:B------:R-:W-:Y:S01]  /*22c0*/  MOV R199, R100 ;  /* 0x0000006400c77202 */ /* 0x000fe20000000f00 */
[----:B------:R-:W-:Y:S01]  /*22d0*/  IMAD.MOV.U32 R200, RZ, RZ, R55 ;  /* 0x000000ffffc87224 */ /* 0x000fe200078e0037 */
[----:B------:R-:W-:Y:S01]  /*22e0*/  STL [R1+0x12c], R136 ;  /* 0x00012c8801007387 */ /* 0x000fe20000100800 */
[----:B------:R-:W-:Y:S01]  /*22f0*/  IMAD.MOV.U32 R252, RZ, RZ, R74 ;  /* 0x000000fffffc7224 */ /* 0x000fe200078e004a */
[----:B------:R-:W-:Y:S01]  /*2300*/  MOV R196, R118 ;  /* 0x0000007600c47202 */ /* 0x000fe20000000f00 */
        /* <DEDUP_REMOVED lines=29> */
[----:B------:R1:W-:Y:S01]  /*24e0*/  STL [R1+0x130], R138 ;  /* 0x0001308a01007387 */ /* 0x0003e20000100800 */
[----:B------:R-:W-:-:S02]  /*24f0*/  IMAD.MOV.U32 R226, RZ, RZ, R128 ;  /* 0x000000ffffe27224 */ /* 0x000fc400078e0080 */
[----:B------:R-:W-:Y:S02]  /*2500*/  IMAD.MOV.U32 R223, RZ, RZ, R144 ;  /* 0x000000ffffdf7224 */ /* 0x000fe400078e0090 */
[----:B------:R-:W-:Y:S02]  /*2510*/  IMAD.MOV.U32 R222, RZ, RZ, R146 ;  /* 0x000000ffffde7224 */ /* 0x000fe400078e0092 */
[----:B------:R-:W-:Y:S02]  /*2520*/  IMAD.MOV.U32 R220, RZ, RZ, R134 ;  /* 0x000000ffffdc7224 */ /* 0x000fe400078e0086 */
[----:B------:R-:W-:Y:S02]  /*2530*/  IMAD.MOV.U32 R219, RZ, RZ, R148 ;  /* 0x000000ffffdb7224 */ /* 0x000fe400078e0094 */
[----:B------:R-:W-:Y:S02]  /*2540*/  IMAD.MOV.U32 R217, RZ, RZ, R121 ;  /* 0x000000ffffd97224 */ /* 0x000fe400078e0079 */
        /* <DEDUP_REMOVED lines=10> */
[----:B-1----:R-:W-:-:S06]  /*25f0*/  WARPGROUP.ARRIVE ;  /* 0x00000000000079c5 */ /* 0x002fcc0000000000 */
[----:B------:R-:W-:Y:S01]  /*2600*/  HGMMA.64x256x16.F32 R24, gdesc[UR4].tnspB, RZ, !UPT, gsb0 ;  /* 0x43e00000041879f0 */ /* 0x000fe2000c0008ff */
[----:B------:R-:W-:Y:S01]  /*2610*/  UIADD3.64 UR4, UR8, 0x400, URZ ;  /* 0x0000040008047897 */ /* 0x000fe2000fffe03f */
[----:B------:R-:W-:Y:S01]  /*2620*/  UMOV UR6, UR10 ;  /* 0x0000000a00067c82 */ /* 0x000fe20008000000 */
[----:B------:R-:W-:Y:S01]  /*2630*/  UMOV UR7, UR11 ;  /* 0x0000000b00077c82 */ /* 0x000fe20008000000 */
[C---:B------:R-:W-:Y:S01]  /*2640*/  IMAD.SHL.U32 R0, R17.reuse, 0x20, RZ ;  /* 0x0000002011007824 */ /* 0x040fe200078e00ff */
[C---:B------:R-:W-:Y:S02]  /*2650*/  SHF.L.U32 R19, R17.reuse, 0x4, RZ ;  /* 0x0000000411137819 */ /* 0x040fe400000006ff */
[----:B------:R-:W-:Y:S02]  /*2660*/  SHF.R.S32.HI R16, RZ, 0x5, R17 ;  /* 0x00000005ff107819 */ /* 0x000fe40000011411 */
[----:B------:R-:W-:Y:S01]  /*2670*/  LOP3.LUT R0, R0, 0x60, RZ, 0xc0, !PT ;  /* 0x0000006000007812 */ /* 0x000fe200078ec0ff */
[----:B------:R-:W-:-:S03]  /*2680*/  IMAD.SHL.U32 R12, R17, 0x200, RZ ;  /* 0x00000200110c7824 */ /* 0x000fc600078e00ff */
[----:B------:R-:W-:Y:S02]  /*2690*/  LOP3.LUT R21, R0, 0xf80, R19, 0xf8, !PT ;  /* 0x00000f8000157812 */ /* 0x000fe400078ef813 */
[----:B------:R-:W-:Y:S02]  /*26a0*/  SGXT R0, R16, 0x1 ;  /* 0x000000011000781a */ /* 0x000fe40000000200 */
[----:B------:R-:W-:Y:S01]  /*26b0*/  SHF.R.S32.HI R4, RZ, 0x2, R17 ;  /* 0x00000002ff047819 */ /* 0x000fe20000011411 */
[----:B------:R-:W-:Y:S01]  /*26c0*/  IMAD.SHL.U32 R17, R17, 0x2, RZ ;  /* 0x0000000211117824 */ /* 0x000fe200078e00ff */
[----:B------:R-:W-:Y:S02]  /*26d0*/  LOP3.LUT R12, R12, 0x3000, RZ, 0xc0, !PT ;  /* 0x000030000c0c7812 */ /* 0x000fe400078ec0ff */
[----:B------:R-:W-:Y:S02]  /*26e0*/  LOP3.LUT R0, R0, 0x4010, RZ, 0xc0, !PT ;  /* 0x0000401000007812 */ /* 0x000fe400078ec0ff */
[----:B------:R-:W-:-:S02]  /*26f0*/  SGXT R4, R4, 0x1 ;  /* 0x000000010404781a */ /* 0x000fc40000000200 */
[-C--:B0-----:R-:W-:Y:S02]  /*2700*/  LEA R20, P0, R20, R2.reuse, 0x5 ;  /* 0x0000000214147211 */ /* 0x081fe400078028ff */
[----:B------:R-:W-:Y:S02]  /*2710*/  LOP3.LUT R12, R12, 0x70, R19, 0xf8, !PT ;  /* 0x000000700c0c7812 */ /* 0x000fe400078ef813 */
[----:B------:R-:W-:Y:S02]  /*2720*/  LOP3.LUT R0, R0, 0x180, R17, 0xf8, !PT ;  /* 0x0000018000007812 */ /* 0x000fe400078ef811 */
[----:B------:R-:W-:Y:S02]  /*2730*/  LOP3.LUT R4, R21, 0x4010, R4, 0xf8, !PT ;  /* 0x0000401015047812 */ /* 0x000fe400078ef804 */
[----:B------:R-:W-:Y:S02]  /*2740*/  LEA.HI.X R21, R14, R3, RZ, 0x2, P0 ;  /* 0x000000030e157211 */ /* 0x000fe400000f14ff */
[----:B------:R-:W-:Y:S01]  /*2750*/  LEA R16, P3, R10, R2, 0xa ;  /* 0x000000020a107211 */ /* 0x000fe200078650ff */
[----:B------:R-:W-:Y:S01]  /*2760*/  UIADD3.64 UR16, UR8, 0x402, URZ ;  /* 0x0000040208107897 */ /* 0x000fe2000fffe03f */
[----:B------:R-:W-:-:S02]  /*2770*/  LOP3.LUT R0, R0, R12, RZ, 0x3c, !PT ;  /* 0x0000000c00007212 */ /* 0x000fc400078e3cff */
[-C--:B------:R-:W-:Y:S02]  /*2780*/  LEA R18, P2, R11, R2.reuse, 0xa ;  /* 0x000000020b127211 */ /* 0x080fe400078450ff */
[-C--:B------:R-:W-:Y:S02]  /*2790*/  LEA R14, P4, R9, R2.reuse, 0xa ;  /* 0x00000002090e7211 */ /* 0x080fe400078850ff */
[-C--:B------:R-:W-:Y:S01]  /*27a0*/  LEA R12, P5, R8, R2.reuse, 0xa ;  /* 0x00000002080c7211 */ /* 0x080fe200078a50ff */
[----:B------:R-:W-:Y:S01]  /*27b0*/  IMAD.SHL.U32 R163, R152, 0x100, RZ ;  /* 0x0000010098a37824 */ /* 0x000fe200078e00ff */
[-C--:B------:R-:W-:Y:S01]  /*27c0*/  LEA R10, P6, R7, R2.reuse, 0xa ;  /* 0x00000002070a7211 */ /* 0x080fe200078c50ff */
[----:B------:R-:W-:Y:S01]  /*27d0*/  IMAD.SHL.U32 R161, R250, 0x100, RZ ;  /* 0x00000100faa17824 */ /* 0x000fe200078e00ff */
[----:B------:R-:W-:Y:S02]  /*27e0*/  LEA R8, P0, R6, R2, 0xa ;  /* 0x0000000206087211 */ /* 0x000fe400078050ff */
[----:B------:R-:W-:-:S02]  /*27f0*/  LEA.HI.X R17, R15, R3, RZ, 0x2, P3 ;  /* 0x000000030f117211 */ /* 0x000fc400018f14ff */
[-C--:B------:R-:W-:Y:S02]  /*2800*/  LEA R6, P1, R5, R2.reuse, 0xa ;  /* 0x0000000205067211 */ /* 0x080fe400078250ff */
[-C--:B------:R-:W-:Y:S02]  /*2810*/  LEA.HI.X R19, R13, R3.reuse, RZ, 0x2, P2 ;  /* 0x000000030d137211 */ /* 0x080fe400010f14ff */
[-C--:B------:R-:W-:Y:S02]  /*2820*/  LEA.HI.X R15, R23, R3.reuse, RZ, 0x2, P4 ;  /* 0x00000003170f7211 */ /* 0x080fe400020f14ff */
[-C--:B------:R-:W-:Y:S02]  /*2830*/  LEA R152, P3, R152, R2.reuse, 0xa ;  /* 0x0000000298987211 */ /* 0x080fe400078650ff */
[----:B------:R-:W-:Y:S02]  /*2840*/  LEA R250, P4, R250, R2, 0xa ;  /* 0x00000002fafa7211 */ /* 0x000fe400078850ff */
[----:B------:R-:W-:-:S02]  /*2850*/  LEA.HI.X R13, R153, R3, RZ, 0x2, P5 ;  /* 0x00000003990d7211 */ /* 0x000fc400028f14ff */
[C---:B------:R-:W-:Y:S02]  /*2860*/  SHF.L.U32 R159, R248.reuse, 0x8, RZ ;  /* 0x00000008f89f7819 */ /* 0x040fe400000006ff */
[-C--:B------:R-:W-:Y:S02]  /*2870*/  LEA R248, P5, R248, R2.reuse, 0xa ;  /* 0x00000002f8f87211 */ /* 0x080fe400078a50ff */
[----:B------:R-:W-:Y:S02]  /*2880*/  SHF.L.U32 R165, R22, 0x8, RZ ;  /* 0x0000000816a57819 */ /* 0x000fe400000006ff */
[-C--:B------:R-:W-:Y:S01]  /*2890*/  LEA.HI.X R11, R157, R3.reuse, RZ, 0x2, P6 ;  /* 0x000000039d0b7211 */ /* 0x080fe200030f14ff */
[----:B------:R-:W-:Y:S01]  /*28a0*/  IMAD.SHL.U32 R157, R244, 0x100, RZ ;  /* 0x00000100f49d7824 */ /* 0x000fe200078e00ff */
[----:B------:R-:W-:Y:S01]  /*28b0*/  LEA R22, P2, R22, R2, 0xa ;  /* 0x0000000216167211 */ /* 0x000fe200078450ff */
[----:B------:R-:W-:Y:S01]  /*28c0*/  IMAD.SHL.U32 R5, R246, 0x100, RZ ;  /* 0x00000100f6057824 */ /* 0x000fe200078e00ff */
[----:B------:R-:W-:-:S02]  /*28d0*/  LEA.HI.X R9, R167, R3, RZ, 0x2, P0 ;  /* 0x00000003a7097211 */ /* 0x000fc400000f14ff */
[----:B------:R-:W-:Y:S01]  /*28e0*/  LEA.HI.X R7, R169, R3, RZ, 0x2, P1 ;  /* 0x00000003a9077211 */ /* 0x000fe200008f14ff */
[----:B------:R-:W-:Y:S02]  /*28f0*/  WARPGROUP.DEPBAR.LE gsb0, 0x0 ;  /* 0x00008000000079c5 */ /* 0x000fe40000010000 */
[----:B------:R-:W-:-:S06]  /*2900*/  WARPGROUP.ARRIVE ;  /* 0x00000000000079c5 */ /* 0x000fcc0000000000 */
[----:B------:R-:W-:Y:S01]  /*2910*/  HGMMA.64x256x16.F32 R24, gdesc[UR4].tnspB, R24, gsb0 ;  /* 0x43e00000041879f0 */ /* 0x000fe20008000818 */
[-C--:B------:R-:W-:Y:S02]  /*2920*/  LEA R244, P0, R244, R2.reuse, 0xa ;  /* 0x00000002f4f47211 */ /* 0x080fe400078050ff */
[----:B------:R-:W-:Y:S02]  /*2930*/  SHF.L.U32 R169, R242, 0x8, RZ ;  /* 0x00000008f2a97819 */ /* 0x000fe400000006ff */
[-C--:B------:R-:W-:Y:S02]  /*2940*/  LEA.HI.X R153, R163, R3.reuse, RZ, 0x2, P3 ;  /* 0x00000003a3997211 */ /* 0x080fe400018f14ff */
[----:B------:R-:W-:Y:S01]  /*2950*/  LEA.HI.X R251, R161, R3, RZ, 0x2, P4 ;  /* 0x00000003a1fb7211 */ /* 0x000fe200020f14ff */
[----:B------:R-:W-:Y:S01]  /*2960*/  IMAD.SHL.U32 R161, R234, 0x100, RZ ;  /* 0x00000100eaa17824 */ /* 0x000fe200078e00ff */
[-C--:B------:R-:W-:Y:S02]  /*2970*/  LEA R246, P6, R246, R2.reuse, 0xa ;  /* 0x00000002f6f67211 */ /* 0x080fe400078c50ff */
[----:B------:R-:W-:-:S02]  /*2980*/  LEA R242, P1, R242, R2, 0xa ;  /* 0x00000002f2f27211 */ /* 0x000fc400078250ff */
[C---:B------:R-:W-:Y:S02]  /*2990*/  SHF.L.U32 R163, R236.reuse, 0x8, RZ ;  /* 0x00000008eca37819 */ /* 0x040fe400000006ff */
[-C--:B------:R-:W-:Y:S02]  /*29a0*/  LEA.HI.X R249, R159, R3.reuse, RZ, 0x2, P5 ;  /* 0x000000039ff97211 */ /* 0x080fe400028f14ff */
[-C--:B------:R-:W-:Y:S02]  /*29b0*/  LEA R236, P4, R236, R2.reuse, 0xa ;  /* 0x00000002ecec7211 */ /* 0x080fe400078850ff */
[-C--:B------:R-:W-:Y:S02]  /*29c0*/  LEA R234, P5, R234, R2.reuse, 0xa ;  /* 0x00000002eaea7211 */ /* 0x080fe400078a50ff */
[-C--:B------:R-:W-:Y:S01]  /*29d0*/  LEA.HI.X R23, R165, R3.reuse, RZ, 0x2, P2 ;  /* 0x00000003a5177211 */ /* 0x080fe200010f14ff */
[----:B------:R-:W-:Y:S01]  /*29e0*/  IMAD.SHL.U32 R165, R238, 0x100, RZ ;  /* 0x00000100eea57824 */ /* 0x000fe200078e00ff */
[-C--:B------:R-:W-:Y:S01]  /*29f0*/  LEA.HI.X R245, R157, R3.reuse, RZ, 0x2, P0 ;  /* 0x000000039df57211 */ /* 0x080fe200000f14ff */
[----:B------:R-:W-:Y:S01]  /*2a00*/  IMAD.SHL.U32 R159, R232, 0x100, RZ ;  /* 0x00000100e89f7824 */ /* 0x000fe200078e00ff */
[-C--:B------:R-:W-:Y:S01]  /*2a10*/  LEA R238, P3, R238, R2.reuse, 0xa ;  /* 0x00000002eeee7211 */ /* 0x080fe200078650ff */
[----:B------:R-:W-:Y:S01]  /*2a20*/  IMAD.SHL.U32 R157, R164, 0x100, RZ ;  /* 0x00000100a49d7824 */ /* 0x000fe200078e00ff */
[-C--:B------:R-:W-:Y:S01]  /*2a30*/  LEA.HI.X R247, R5, R3.reuse, RZ, 0x2, P6 ;  /* 0x0000000305f77211 */ /* 0x080fe200030f14ff */
[----:B------:R-:W-:Y:S01]  /*2a40*/  IMAD.SHL.U32 R178, R158, 0x100, RZ ;  /* 0x000001009eb27824 */ /* 0x000fe200078e00ff */
[----:B------:R-:W-:Y:S01]  /*2a50*/  LEA.HI.X R243, R169, R3, RZ, 0x2, P1 ;  /* 0x00000003a9f37211 */ /* 0x000fe200008f14ff */
[----:B------:R-:W-:Y:S01]  /*2a60*/  IMAD.SHL.U32 R179, R156, 0x100, RZ ;  /* 0x000001009cb37824 */ /* 0x000fe200078e00ff */
[-C--:B------:R-:W-:Y:S01]  /*2a70*/  LEA R232, P6, R232, R2.reuse, 0xa ;  /* 0x00000002e8e87211 */ /* 0x080fe200078c50ff */
[----:B------:R-:W-:Y:S01]  /*2a80*/  IMAD.WIDE.U32 R20, R176, 0x4, R20 ;  /* 0x00000004b0147825 */ /* 0x000fe200078e0014 */
[----:B------:R-:W-:-:S02]  /*2a90*/  LEA R164, P1, R164, R2, 0xa ;  /* 0x00000002a4a47211 */ /* 0x000fc400078250ff */
[-C--:B------:R-:W-:Y:S02]  /*2aa0*/  LEA.HI.X R237, R163, R3.reuse, RZ, 0x2, P4 ;  /* 0x00000003a3ed7211 */ /* 0x080fe400020f14ff */
[-C--:B------:R-:W-:Y:S02]  /*2ab0*/  LEA.HI.X R235, R161, R3.reuse, RZ, 0x2, P5 ;  /* 0x00000003a1eb7211 */ /* 0x080fe400028f14ff */
[-C--:B------:R-:W-:Y:S02]  /*2ac0*/  LEA R158, P4, R158, R2.reuse, 0xa ;  /* 0x000000029e9e7211 */ /* 0x080fe400078850ff */
[----:B------:R-:W-:Y:S02]  /*2ad0*/  LEA R156, P5, R156, R2, 0xa ;  /* 0x000000029c9c7211 */ /* 0x000fe400078a50ff */
[-C--:B------:R-:W-:Y:S02]  /*2ae0*/  LEA.HI.X R239, R165, R3.reuse, RZ, 0x2, P3 ;  /* 0x00000003a5ef7211 */ /* 0x080fe400018f14ff */
[----:B------:R-:W-:-:S02]  /*2af0*/  LEA.HI.X R233, R159, R3, RZ, 0x2, P6 ;  /* 0x000000039fe97211 */ /* 0x000fc400030f14ff */
[-C--:B------:R-:W-:Y:S01]  /*2b00*/  LEA.HI.X R165, R157, R3.reuse, RZ, 0x2, P1 ;  /* 0x000000039da57211 */ /* 0x080fe200008f14ff */
[----:B------:R0:W-:Y:S01]  /*2b10*/  STL.64 [R1+0x180], R20 ;  /* 0x0001801401007387 */ /* 0x0001e20000100a00 */
[-C--:B------:R-:W-:Y:S02]  /*2b20*/  LEA.HI.X R159, R178, R3.reuse, RZ, 0x2, P4 ;  /* 0x00000003b29f7211 */ /* 0x080fe400020f14ff */
[----:B------:R-:W-:Y:S01]  /*2b30*/  LEA.HI.X R157, R179, R3, RZ, 0x2, P5 ;  /* 0x00000003b39d7211 */ /* 0x000fe200028f14ff */
[----:B------:R-:W-:-:S04]  /*2b40*/  IMAD.WIDE.U32 R178, R176, 0x4, R18 ;  /* 0x00000004b0b27825 */ /* 0x000fc800078e0012 */
[----:B------:R-:W-:-:S04]  /*2b50*/  IMAD.WIDE.U32 R18, R176, 0x4, R14 ;  /* 0x00000004b0127825 */ /* 0x000fc800078e000e */
[C---:B0-----:R-:W-:Y:S01]  /*2b60*/  IMAD.WIDE.U32 R20, R176.reuse, 0x4, R16 ;  /* 0x00000004b0147825 */ /* 0x041fe200078e0010 */
[----:B------:R-:W-:Y:S03]  /*2b70*/  STL.64 [R1+0x178], R178 ;  /* 0x000178b201007387 */ /* 0x000fe60000100a00 */
[C---:B------:R-:W-:Y:S01]  /*2b80*/  IMAD.WIDE.U32 R16, R176.reuse, 0x4, R12 ;  /* 0x00000004b0107825 */ /* 0x040fe200078e000c */
        /* <DEDUP_REMOVED lines=9> */
[----:B------:R-:W-:Y:S01]  /*2c20*/  IMAD.WIDE.U32 R250, R176, 0x4, R250 ;  /* 0x00000004b0fa7825 */ /* 0x000fe200078e00fa */
[----:B------:R0:W-:Y:S03]  /*2c30*/  STL.64 [R1+0x148], R10 ;  /* 0x0001480a01007387 */ /* 0x0001e60000100a00 */
[C---:B------:R-:W-:Y:S01]  /*2c40*/  IMAD.SHL.U32 R167, R240.reuse, 0x100, RZ ;  /* 0x00000100f0a77824 */ /* 0x040fe200078e00ff */
[----:B------:R-:W-:Y:S01]  /*2c50*/  LEA R240, P2, R240, R2, 0xa ;  /* 0x00000002f0f07211 */ /* 0x000fe200078450ff */
[C---:B------:R-:W-:Y:S01]  /*2c60*/  IMAD.WIDE.U32 R6, R176.reuse, 0x4, R152 ;  /* 0x00000004b0067825 */ /* 0x040fe200078e0098 */
[----:B------:R1:W-:Y:S03]  /*2c70*/  STL.64 [R1+0x140], R8 ;  /* 0x0001400801007387 */ /* 0x0003e60000100a00 */
[----:B------:R-:W-:Y:S01]  /*2c80*/  IMAD.WIDE.U32 R248, R176, 0x4, R248 ;  /* 0x00000004b0f87825 */ /* 0x000fe200078e00f8 */
[----:B------:R-:W-:Y:S01]  /*2c90*/  STL [R1+0x264], R250 ;  /* 0x000264fa01007387 */ /* 0x000fe20000100800 */
[----:B------:R-:W-:-:S02]  /*2ca0*/  LEA.HI.X R241, R167, R3, RZ, 0x2, P2 ;  /* 0x00000003a7f17211 */ /* 0x000fc400010f14ff */
[C---:B------:R-:W-:Y:S01]  /*2cb0*/  IMAD.WIDE.U32 R246, R176.reuse, 0x4, R246 ;  /* 0x00000004b0f67825 */ /* 0x040fe200078e00f6 */
[----:B------:R2:W-:Y:S03]  /*2cc0*/  STL.64 [R1+0x138], R6 ;  /* 0x0001380601007387 */ /* 0x0005e60000100a00 */
[----:B------:R-:W-:Y:S01]  /*2cd0*/  IMAD.WIDE.U32 R244, R176, 0x4, R244 ;  /* 0x00000004b0f47825 */ /* 0x000fe200078e00f4 */
[----:B------:R-:W-:Y:S01]  /*2ce0*/  STL [R1+0x260], R251 ;  /* 0x000260fb01007387 */ /* 0x000fe20000100800 */
[----:B------:R-:W-:Y:S02]  /*2cf0*/  SHF.L.U32 R5, R166, 0x8, RZ ;  /* 0x00000008a6057819 */ /* 0x000fe400000006ff */
[----:B------:R-:W-:Y:S01]  /*2d00*/  IMAD.WIDE.U32 R242, R176, 0x4, R242 ;  /* 0x00000004b0f27825 */ /* 0x000fe200078e00f2 */
[----:B------:R-:W-:Y:S01]  /*2d10*/  STL [R1+0x25c], R248 ;  /* 0x00025cf801007387 */ /* 0x000fe20000100800 */
[----:B------:R-:W-:-:S03]  /*2d20*/  LEA R166, P0, R166, R2, 0xa ;  /* 0x00000002a6a67211 */ /* 0x000fc600078050ff */
[----:B------:R-:W-:Y:S01]  /*2d30*/  STL [R1+0x258], R249 ;  /* 0x000258f901007387 */ /* 0x000fe20000100800 */
[----:B------:R-:W-:-:S03]  /*2d40*/  IMAD.WIDE.U32 R240, R176, 0x4, R240 ;  /* 0x00000004b0f07825 */ /* 0x000fc600078e00f0 */
[----:B------:R-:W-:Y:S01]  /*2d50*/  STL [R1+0x254], R246 ;  /* 0x000254f601007387 */ /* 0x000fe20000100800 */
[----:B------:R-:W-:-:S03]  /*2d60*/  IMAD.WIDE.U32 R238, R176, 0x4, R238 ;  /* 0x00000004b0ee7825 */ /* 0x000fc600078e00ee */
[----:B------:R-:W-:Y:S01]  /*2d70*/  STL [R1+0x250], R247 ;  /* 0x000250f701007387 */ /* 0x000fe20000100800 */
[----:B------:R-:W-:-:S03]  /*2d80*/  IMAD.SHL.U32 R173, R162, 0x100, RZ ;  /* 0x00000100a2ad7824 */ /* 0x000fc600078e00ff */
[----:B------:R-:W-:Y:S01]  /*2d90*/  STL [R1+0x24c], R244 ;  /* 0x00024cf401007387 */ /* 0x000fe20000100800 */
[----:B------:R-:W-:-:S03]  /*2da0*/  IMAD.WIDE.U32 R236, R176, 0x4, R236 ;  /* 0x00000004b0ec7825 */ /* 0x000fc600078e00ec */
[----:B------:R-:W-:Y:S01]  /*2db0*/  STL [R1+0x248], R245 ;  /* 0x000248f501007387 */ /* 0x000fe20000100800 */
[----:B------:R-:W-:-:S03]  /*2dc0*/  LEA R162, P2, R162, R2, 0xa ;  /* 0x00000002a2a27211 */ /* 0x000fc600078450ff */
[----:B------:R-:W-:Y:S01]  /*2dd0*/  STL [R1+0x244], R242 ;  /* 0x000244f201007387 */ /* 0x000fe20000100800 */
[----:B------:R-:W-:Y:S01]  /*2de0*/  LEA.HI.X R167, R5, R3, RZ, 0x2, P0 ;  /* 0x0000000305a77211 */ /* 0x000fe200000f14ff */
[----:B------:R-:W-:Y:S02]  /*2df0*/  IMAD.WIDE.U32 R234, R176, 0x4, R234 ;  /* 0x00000004b0ea7825 */ /* 0x000fe400078e00ea */
[----:B------:R-:W-:Y:S01]  /*2e00*/  STL [R1+0x240], R243 ;  /* 0x000240f301007387 */ /* 0x000fe20000100800 */
[----:B------:R-:W-:-:S03]  /*2e10*/  SHF.L.U32 R175, R160, 0x8, RZ ;  /* 0x00000008a0af7819 */ /* 0x000fc600000006ff */
[----:B------:R-:W-:Y:S01]  /*2e20*/  STL [R1+0x23c], R240 ;  /* 0x00023cf001007387 */ /* 0x000fe20000100800 */
[----:B------:R-:W-:Y:S01]  /*2e30*/  LEA R160, P3, R160, R2, 0xa ;  /* 0x00000002a0a07211 */ /* 0x000fe200078650ff */
[----:B------:R-:W-:Y:S02]  /*2e40*/  IMAD.WIDE.U32 R232, R176, 0x4, R232 ;  /* 0x00000004b0e87825 */ /* 0x000fe400078e00e8 */
[----:B------:R-:W-:Y:S01]  /*2e50*/  STL [R1+0x238], R241 ;  /* 0x000238f101007387 */ /* 0x000fe20000100800 */
[----:B------:R-:W-:-:S03]  /*2e60*/  LEA.HI.X R163, R173, R3, RZ, 0x2, P2 ;  /* 0x00000003ada37211 */ /* 0x000fc600010f14ff */
[----:B------:R-:W-:Y:S01]  /*2e70*/  STL [R1+0x234], R238 ;  /* 0x000234ee01007387 */ /* 0x000fe20000100800 */
[----:B------:R-:W-:-:S03]  /*2e80*/  IMAD.WIDE.U32 R166, R176, 0x4, R166 ;  /* 0x00000004b0a67825 */ /* 0x000fc600078e00a6 */
[----:B------:R-:W-:Y:S01]  /*2e90*/  STL [R1+0x230], R239 ;  /* 0x000230ef01007387 */ /* 0x000fe20000100800 */
[----:B------:R-:W-:-:S03]  /*2ea0*/  LEA.HI.X R161, R175, R3, RZ, 0x2, P3 ;  /* 0x00000003afa17211 */ /* 0x000fc600018f14ff */
[----:B------:R-:W-:Y:S01]  /*2eb0*/  STL [R1+0x22c], R236 ;  /* 0x00022cec01007387 */ /* 0x000fe20000100800 */
[----:B------:R-:W-:Y:S01]  /*2ec0*/  SHF.L.U32 R177, R154, 0x8, RZ ;  /* 0x000000089ab17819 */ /* 0x000fe200000006ff */
[----:B------:R-:W-:Y:S02]  /*2ed0*/  IMAD.WIDE.U32 R164, R176, 0x4, R164 ;  /* 0x00000004b0a47825 */ /* 0x000fe400078e00a4 */
[----:B------:R-:W-:Y:S01]  /*2ee0*/  STL [R1+0x228], R237 ;  /* 0x000228ed01007387 */ /* 0x000fe20000100800 */
[----:B------:R-:W-:-:S03]  /*2ef0*/  LEA R154, P6, R154, R2, 0xa ;  /* 0x000000029a9a7211 */ /* 0x000fc600078c50ff */
[----:B------:R-:W-:Y:S01]  /*2f00*/  STL [R1+0x224], R234 ;  /* 0x000224ea01007387 */ /* 0x000fe20000100800 */
[----:B------:R-:W-:Y:S01]  /*2f10*/  IMAD.SHL.U32 R169, R168, 0x100, RZ ;  /* 0x00000100a8a97824 */ /* 0x000fe200078e00ff */
[----:B------:R-:W-:Y:S02]  /*2f20*/  SHF.L.U32 R173, R172, 0x8, RZ ;  /* 0x00000008acad7819 */ /* 0x000fe400000006ff */
[----:B------:R-:W-:Y:S01]  /*2f30*/  STL [R1+0x220], R235 ;  /* 0x000220eb01007387 */ /* 0x000fe20000100800 */
[----:B------:R-:W-:Y:S01]  /*2f40*/  IMAD.SHL.U32 R171, R170, 0x100, RZ ;  /* 0x00000100aaab7824 */ /* 0x000fe200078e00ff */
[-C--:B------:R-:W-:Y:S01]  /*2f50*/  LEA R168, P0, R168, R2.reuse, 0xa ;  /* 0x00000002a8a87211 */ /* 0x080fe200078050ff */
[----:B------:R-:W-:Y:S01]  /*2f60*/  IMAD.SHL.U32 R175, R174, 0x100, RZ ;  /* 0x00000100aeaf7824 */ /* 0x000fe200078e00ff */
[----:B------:R-:W-:Y:S01]  /*2f70*/  STL [R1+0x21c], R232 ;  /* 0x00021ce801007387 */ /* 0x000fe20000100800 */
[----:B------:R-:W-:Y:S01]  /*2f80*/  IMAD.WIDE.U32 R162, R176, 0x4, R162 ;  /* 0x00000004b0a27825 */ /* 0x000fe200078e00a2 */
[----:B------:R-:W-:-:S02]  /*2f90*/  LEA R170, P1, R170, R2, 0xa ;  /* 0x00000002aaaa7211 */ /* 0x000fc400078250ff */
[----:B------:R-:W-:Y:S01]  /*2fa0*/  STL [R1+0x218], R233 ;  /* 0x000218e901007387 */ /* 0x000fe20000100800 */
[-C--:B------:R-:W-:Y:S01]  /*2fb0*/  LEA R172, P2, R172, R2.reuse, 0xa ;  /* 0x00000002acac7211 */ /* 0x080fe200078450ff */
[C---:B------:R-:W-:Y:S01]  /*2fc0*/  IMAD.SHL.U32 R5, R155.reuse, 0x100, RZ ;  /* 0x000001009b057824 */ /* 0x040fe200078e00ff */
[-C--:B------:R-:W-:Y:S01]  /*2fd0*/  LEA R174, P3, R174, R2.reuse, 0xa ;  /* 0x00000002aeae7211 */ /* 0x080fe200078650ff */
[----:B------:R-:W-:Y:S01]  /*2fe0*/  STL [R1+0x214], R166 ;  /* 0x000214a601007387 */ /* 0x000fe20000100800 */
[----:B------:R-:W-:Y:S01]  /*2ff0*/  LEA R2, P4, R155, R2, 0xa ;  /* 0x000000029b027211 */ /* 0x000fe200078850ff */
[C---:B------:R-:W-:Y:S01]  /*3000*/  IMAD.WIDE.U32 R160, R176.reuse, 0x4, R160 ;  /* 0x00000004b0a07825 */ /* 0x040fe200078e00a0 */
[-C--:B------:R-:W-:Y:S01]  /*3010*/  LEA.HI.X R155, R177, R3.reuse, RZ, 0x2, P6 ;  /* 0x00000003b19b7211 */ /* 0x080fe200030f14ff */
[----:B------:R-:W-:Y:S01]  /*3020*/  STL [R1+0x210], R167 ;  /* 0x000210a701007387 */ /* 0x000fe20000100800 */
[----:B------:R-:W-:Y:S01]  /*3030*/  LEA.HI.X R169, R169, R3, RZ, 0x2, P0 ;  /* 0x00000003a9a97211 */ /* 0x000fe200000f14ff */
[----:B------:R-:W-:-:S02]  /*3040*/  IMAD.WIDE.U32 R158, R176, 0x4, R158 ;  /* 0x00000004b09e7825 */ /* 0x000fc400078e009e */
[----:B------:R-:W-:Y:S01]  /*3050*/  STL [R1+0x20c], R164 ;  /* 0x00020ca401007387 */ /* 0x000fe20000100800 */
[----:B------:R-:W-:Y:S01]  /*3060*/  LEA.HI.X R171, R171, R3, RZ, 0x2, P1 ;  /* 0x00000003abab7211 */ /* 0x000fe200008f14ff */
[C---:B------:R-:W-:Y:S02]  /*3070*/  IMAD.WIDE.U32 R156, R176.reuse, 0x4, R156 ;  /* 0x00000004b09c7825 */ /* 0x040fe400078e009c */
[----:B------:R-:W-:Y:S04]  /*3080*/  STL [R1+0x208], R165 ;  /* 0x000208a501007387 */ /* 0x000fe80000100800 */
[----:B------:R-:W-:Y:S01]  /*3090*/  STL [R1+0x204], R162 ;  /* 0x000204a201007387 */ /* 0x000fe20000100800 */
[----:B------:R-:W-:-:S03]  /*30a0*/  IMAD.WIDE.U32 R154, R176, 0x4, R154 ;  /* 0x00000004b09a7825 */ /* 0x000fc600078e009a */
[----:B------:R-:W-:Y:S01]  /*30b0*/  STL [R1+0x200], R163 ;  /* 0x000200a301007387 */ /* 0x000fe20000100800 */
[----:B------:R-:W-:-:S03]  /*30c0*/  LEA.HI.X R173, R173, R3, RZ, 0x2, P2 ;  /* 0x00000003adad7211 */ /* 0x000fc600010f14ff */
[----:B------:R-:W-:Y:S01]  /*30d0*/  STL [R1+0x1fc], R160 ;  /* 0x0001fca001007387 */ /* 0x000fe20000100800 */
[----:B------:R-:W-:Y:S02]  /*30e0*/  WARPGROUP.DEPBAR.LE gsb0, 0x0 ;  /* 0x00008000000079c5 */ /* 0x000fe40000010000 */
[----:B------:R-:W-:-:S06]  /*30f0*/  WARPGROUP.ARRIVE ;  /* 0x00000000000079c5 */ /* 0x000fcc0000000000 */
[----:B------:R-:W-:Y:S01]  /*3100*/  HGMMA.64x256x16.F32 R24, gdesc[UR16].tnspB, R24, gsb0 ;  /* 0x43e00000101879f0 */ /* 0x000fe20008000818 */
[----:B------:R-:W-:Y:S01]  /*3110*/  STL [R1+0x1f8], R161 ;  /* 0x0001f8a101007387 */ /* 0x000fe20000100800 */
[C---:B------:R-:W-:Y:S01]  /*3120*/  IMAD.WIDE.U32 R152, R176.reuse, 0x4, R168 ;  /* 0x00000004b0987825 */ /* 0x040fe200078e00a8 */
[----:B------:R-:W-:Y:S02]  /*3130*/  LEA.HI.X R175, R175, R3, RZ, 0x2, P3 ;  /* 0x00000003afaf7211 */ /* 0x000fe400018f14ff */
[----:B------:R-:W-:Y:S01]  /*3140*/  STL [R1+0x1f4], R158 ;  /* 0x0001f49e01007387 */ /* 0x000fe20000100800 */
[----:B0-----:R-:W-:-:S03]  /*3150*/  IMAD.WIDE.U32 R10, R176, 0x4, R170 ;  /* 0x00000004b00a7825 */ /* 0x001fc600078e00aa */
[----:B------:R-:W-:Y:S01]  /*3160*/  STL [R1+0x1f0], R159 ;  /* 0x0001f09f01007387 */ /* 0x000fe20000100800 */
[----:B------:R-:W-:-:S03]  /*3170*/  LEA.HI.X R3, R5, R3, RZ, 0x2, P4 ;  /* 0x0000000305037211 */ /* 0x000fc600020f14ff */
[----:B------:R-:W-:Y:S01]  /*3180*/  STL [R1+0x1ec], R156 ;  /* 0x0001ec9c01007387 */ /* 0x000fe20000100800 */
[----:B-1----:R-:W-:-:S03]  /*3190*/  IMAD.WIDE.U32 R8, R176, 0x4, R172 ;  /* 0x00000004b0087825 */ /* 0x002fc600078e00ac */
[----:B------:R-:W-:Y:S01]  /*31a0*/  STL [R1+0x1e8], R157 ;  /* 0x0001e89d01007387 */ /* 0x000fe20000100800 */
[----:B--2---:R-:W-:-:S03]  /*31b0*/  IMAD.WIDE.U32 R6, R176, 0x4, R174 ;  /* 0x00000004b0067825 */ /* 0x004fc600078e00ae */
[----:B------:R-:W-:Y:S04]  /*31c0*/  STL [R1+0x1e0], R154 ;  /* 0x0001e09a01007387 */ /* 0x000fe80000100800 */
[----:B------:R-:W-:Y:S01]  /*31d0*/  STL [R1+0x1dc], R155 ;  /* 0x0001dc9b01007387 */ /* 0x000fe20000100800 */
[----:B------:R-:W-:-:S03]  /*31e0*/  IMAD.WIDE.U32 R2, R176, 0x4, R2 ;  /* 0x00000004b0027825 */ /* 0x000fc600078e0002 */
        /* <DEDUP_REMOVED lines=10> */
[----:B------:R-:W2:Y:S04]  /*3290*/  LDL.LU R16, [R1] ;  /* 0x0000000001107983 */ /* 0x000ea80000300800 */
[----:B------:R-:W2:Y:S04]  /*32a0*/  LDL.LU R17, [R1+0x8] ;  /* 0x0000080001117983 */ /* 0x000ea80000300800 */
[----:B------:R-:W2:Y:S04]  /*32b0*/  LDL.LU R18, [R1+0x38] ;  /* 0x0000380001127983 */ /* 0x000ea80000300800 */
[----:B------:R-:W2:Y:S04]  /*32c0*/  LDL.LU R19, [R1+0x40] ;  /* 0x0000400001137983 */ /* 0x000ea80000300800 */
[----:B------:R-:W3:Y:S04]  /*32d0*/  LDL.LU R12, [R1+0x10] ;  /* 0x00001000010c7983 */ /* 0x000ee80000300800 */
[----:B------:R-:W3:Y:S04]  /*32e0*/  LDL.LU R13, [R1+0x18] ;  /* 0x00001800010d7983 */ /* 0x000ee80000300800 */
[----:B------:R-:W3:Y:S04]  /*32f0*/  LDL.LU R14, [R1+0x48] ;  /* 0x00004800010e7983 */ /* 0x000ee80000300800 */
[----:B------:R-:W3:Y:S01]  /*3300*/  LDL.LU R15, [R1+0x50] ;  /* 0x00005000010f7983 */ /* 0x000ee20000300800 */
[----:B------:R-:W-:Y:S01]  /*3310*/  UIADD3.64 UR4, UR8, 0x404, URZ ;  /* 0x0000040408047897 */ /* 0x000fe2000fffe03f */
[----:B------:R-:W-:Y:S01]  /*3320*/  UMOV UR6, UR22 ;  /* 0x0000001600067c82 */ /* 0x000fe20008000000 */
[----:B------:R-:W-:Y:S01]  /*3330*/  UMOV UR7, UR23 ;  /* 0x0000001700077c82 */ /* 0x000fe20008000000 */
[----:B------:R-:W-:-:S02]  /*3340*/  WARPGROUP.DEPBAR.LE gsb0, 0x0 ;  /* 0x00008000000079c5 */ /* 0x000fc40000010000 */
[----:B------:R-:W-:-:S06]  /*3350*/  WARPGROUP.ARRIVE ;  /* 0x00000000000079c5 */ /* 0x000fcc0000000000 */
[----:B------:R-:W-:Y:S03]  /*3360*/  HGMMA.64x256x16.F32 R24, gdesc[UR4].tnspB, R24, gsb0 ;  /* 0x43e00000041879f0 */ /* 0x000fe60008000818 */
[----:B------:R-:W-:Y:S02]  /*3370*/  WARPGROUP.DEPBAR.LE gsb0, 0x0 ;  /* 0x00008000000079c5 */ /* 0x000fe40000010000 */
[----:B------:R-:W-:Y:S06]  /*3380*/  BAR.SYNC.DEFER_BLOCKING 0x0 ;  /* 0x0000000000007b1d */ /* 0x000fec0000010000 */
[----:B---3--:R0:W-:Y:S04]  /*3390*/  STS.128 [R4+UR12+0x1000], R12 ;  /* 0x0010000c04007988 */ /* 0x0081e80008000c0c */
[----:B0-----:R-:W3:Y:S04]  /*33a0*/  LDL.LU R12, [R1+0x20] ;  /* 0x00002000010c7983 */ /* 0x001ee80000300800 */
[----:B------:R-:W3:Y:S04]  /*33b0*/  LDL.LU R13, [R1+0x28] ;  /* 0x00002800010d7983 */ /* 0x000ee80000300800 */
[----:B------:R-:W3:Y:S04]  /*33c0*/  LDL.LU R14, [R1+0x58] ;  /* 0x00005800010e7983 */ /* 0x000ee80000300800 */
[----:B------:R-:W3:Y:S04]  /*33d0*/  LDL.LU R15, [R1+0x60] ;  /* 0x00006000010f7983 */ /* 0x000ee80000300800 */
[----:B--2---:R0:W-:Y:S04]  /*33e0*/  STS.128 [R4+UR12], R16 ;  /* 0x0000001004007988 */ /* 0x0041e80008000c0c */
[----:B0-----:R-:W2:Y:S04]  /*33f0*/  LDL.LU R16, [R1+0x30] ;  /* 0x0000300001107983 */ /* 0x001ea80000300800 */
[----:B------:R-:W2:Y:S04]  /*3400*/  LDL.LU R17, [R1+0x34] ;  /* 0x0000340001117983 */ /* 0x000ea80000300800 */
[----:B------:R-:W2:Y:S04]  /*3410*/  LDL.LU R18, [R1+0x64] ;  /* 0x0000640001127983 */ /* 0x000ea80000300800 */
[----:B------:R-:W2:Y:S04]  /*3420*/  LDL.LU R19, [R1+0x68] ;  /* 0x0000680001137983 */ /* 0x000ea80000300800 */
[----:B---3--:R0:W-:Y:S04]  /*3430*/  STS.128 [R4+UR12+0x2000], R12 ;  /* 0x0020000c04007988 */ /* 0x0081e80008000c0c */
[----:B0-----:R-:W3:Y:S04]  /*3440*/  LDL.LU R12, [R1+0x4] ;  /* 0x00000400010c7983 */ /* 0x001ee80000300800 */
[----:B------:R-:W3:Y:S04]  /*3450*/  LDL.LU R13, [R1+0xc] ;  /* 0x00000c00010d7983 */ /* 0x000ee80000300800 */
[----:B------:R-:W3:Y:S04]  /*3460*/  LDL.LU R14, [R1+0x3c] ;  /* 0x00003c00010e7983 */ /* 0x000ee80000300800 */
[----:B------:R-:W3:Y:S01]  /*3470*/  LDL.LU R15, [R1+0x44] ;  /* 0x00004400010f7983 */ /* 0x000ee20000300800 */
[----:B------:R-:W-:-:S03]  /*3480*/  LOP3.LUT R5, R4, 0x10, RZ, 0x3c, !PT ;  /* 0x0000001004057812 */ /* 0x000fc600078e3cff */
[----:B--2---:R-:W-:Y:S04]  /*3490*/  STS.128 [R4+UR12+0x3000], R16 ;  /* 0x0030001004007988 */ /* 0x004fe80008000c0c */
[----:B---3--:R0:W-:Y:S04]  /*34a0*/  STS.128 [R5+UR12], R12 ;  /* 0x0000000c05007988 */ /* 0x0081e80008000c0c */
[----:B0-----:R-:W2:Y:S04]  /*34b0*/  LDL.LU R12, [R1+0x14] ;  /* 0x00001400010c7983 */ /* 0x001ea80000300800 */
[----:B------:R-:W2:Y:S04]  /*34c0*/  LDL.LU R13, [R1+0x1c] ;  /* 0x00001c00010d7983 */ /* 0x000ea80000300800 */
[----:B------:R-:W2:Y:S04]  /*34d0*/  LDL.LU R14, [R1+0x4c] ;  /* 0x00004c00010e7983 */ /* 0x000ea80000300800 */
[----:B------:R-:W2:Y:S04]  /*34e0*/  LDL.LU R15, [R1+0x54] ;  /* 0x00005400010f7983 */ /* 0x000ea80000300800 */
[----:B------:R-:W3:Y:S04]  /*34f0*/  LDL.LU R16, [R1+0x24] ;  /* 0x0000240001107983 */ /* 0x000ee80000300800 */
[----:B------:R-:W3:Y:S04]  /*3500*/  LDL.LU R17, [R1+0x2c] ;  /* 0x00002c0001117983 */ /* 0x000ee80000300800 */
[----:B------:R-:W3:Y:S01]  /*3510*/  LDL.LU R18, [R1+0x5c] ;  /* 0x00005c0001127983 */ /* 0x000ee20000300800 */
[----:B------:R-:W-:-:S03]  /*3520*/  MOV R19, R231 ;  /* 0x000000e700137202 */ /* 0x000fc60000000f00 */
[----:B--2---:R0:W-:Y:S02]  /*3530*/  STS.128 [R5+UR12+0x1000], R12 ;  /* 0x0010000c05007988 */ /* 0x0041e40008000c0c */
[----:B0-----:R-:W-:Y:S01]  /*3540*/  IMAD.MOV.U32 R12, RZ, RZ, R228 ;  /* 0x000000ffff0c7224 */ /* 0x001fe200078e00e4 */
[----:B------:R-:W-:Y:S01]  /*3550*/  MOV R14, R201 ;  /* 0x000000c9000e7202 */ /* 0x000fe20000000f00 */
[----:B------:R-:W-:Y:S02]  /*3560*/  IMAD.MOV.U32 R13, RZ, RZ, R224 ;  /* 0x000000ffff0d7224 */ /* 0x000fe400078e00e0 */
[----:B------:R-:W-:Y:S01]  /*3570*/  IMAD.MOV.U32 R15, RZ, RZ, R200 ;  /* 0x000000ffff0f7224 */ /* 0x000fe200078e00c8 */
[----:B---3--:R-:W-:Y:S04]  /*3580*/  STS.128 [R5+UR12+0x2000], R16 ;  /* 0x0020001005007988 */ /* 0x008fe80008000c0c */
[----:B------:R-:W-:Y:S01]  /*3590*/  STS.128 [R5+UR12+0x3000], R12 ;  /* 0x0030000c05007988 */ /* 0x000fe20008000c0c */
[----:B------:R-:W-:Y:S06]  /*35a0*/  BAR.SYNC.DEFER_BLOCKING 0x0 ;  /* 0x0000000000007b1d */ /* 0x000fec0000010000 */
[----:B------:R-:W0:Y:S04]  /*35b0*/  LDS.128 R8, [R0+UR12] ;  /* 0x0000000c00087984 */ /* 0x000e280008000c00 */
[----:B------:R-:W-:Y:S04]  /*35c0*/  LDS.128 R20, [R0+UR12+0x400] ;  /* 0x0004000c00147984 */ /* 0x000fe80008000c00 */
[----:B------:R-:W-:Y:S01]  /*35d0*/  LDS.128 R16, [R0+UR12+0x600] ;  /* 0x0006000c00107984 */ /* 0x000fe20008000c00 */
[----:B0-----:R-:W-:Y:S01]  /*35e0*/  MOV R201, R8 ;  /* 0x0000000800c97202 */ /* 0x001fe20000000f00 */
[----:B------:R-:W-:Y:S01]  /*35f0*/  IMAD.MOV.U32 R200, RZ, RZ, R10 ;  /* 0x000000ffffc87224 */ /* 0x000fe200078e000a */
[----:B------:R-:W-:Y:S01]  /*3600*/  MOV R231, R11 ;  /* 0x0000000b00e77202 */ /* 0x000fe20000000f00 */
[----:B------:R-:W-:-:S02]  /*3610*/  IMAD.MOV.U32 R224, RZ, RZ, R9 ;  /* 0x000000ffffe07224 */ /* 0x000fc400078e0009 */
[----:B------:R-:W0:Y:S04]  /*3620*/  LDS.128 R8, [R0+UR12+0x200] ;  /* 0x0002000c00087984 */ /* 0x000e280008000c00 */
[----:B0-----:R-:W-:Y:S01]  /*3630*/  STL [R1+0x1a8], R9 ;  /* 0x0001a80901007387 */ /* 0x001fe20000100800 */
[----:B------:R-:W-:-:S03]  /*3640*/  IMAD.MOV.U32 R228, RZ, RZ, R8 ;  /* 0x000000ffffe47224 */ /* 0x000fc600078e0008 */
[----:B------:R-:W-:Y:S04]  /*3650*/  STL.64 [R1+0x1b0], R10 ;  /* 0x0001b00a01007387 */ /* 0x000fe80000100a00 */
[----:B------:R-:W0:Y:S02]  /*3660*/  LDS.128 R8, [R0+UR12+0x800] ;  /* 0x0008000c00087984 */ /* 0x000e240008000c00 */
[----:B0-----:R-:W-:Y:S01]  /*3670*/  IMAD.MOV.U32 R250, RZ, RZ, R8 ;  /* 0x000000fffffa7224 */ /* 0x001fe200078e0008 */
[----:B------:R-:W-:Y:S01]  /*3680*/  MOV R251, R10 ;  /* 0x0000000a00fb7202 */ /* 0x000fe20000000f00 */
[----:B------:R-:W-:Y:S02]  /*3690*/  IMAD.MOV.U32 R248, RZ, RZ, R9 ;  /* 0x000000fffff87224 */ /* 0x000fe400078e0009 */
[----:B------:R-:W-:-:S02]  /*36a0*/  IMAD.MOV.U32 R249, RZ, RZ, R11 ;  /* 0x000000fffff97224 */ /* 0x000fc400078e000b */
[----:B------:R-:W0:Y:S02]  /*36b0*/  LDS.128 R8, [R0+UR12+0xa00] ;  /* 0x000a000c00087984 */ /* 0x000e240008000c00 */
[----:B0-----:R-:W-:Y:S01]  /*36c0*/  MOV R246, R8 ;  /* 0x0000000800f67202 */ /* 0x001fe20000000f00 */
[----:B------:R-:W-:Y:S01]  /*36d0*/  IMAD.MOV.U32 R247, RZ, RZ, R10 ;  /* 0x000000fffff77224 */ /* 0x000fe200078e000a */
[----:B------:R-:W-:Y:S01]  /*36e0*/  MOV R245, R11 ;  /* 0x0000000b00f57202 */ /* 0x000fe20000000f00 */
[----:B------:R-:W-:Y:S02]  /*36f0*/  IMAD.MOV.U32 R244, RZ, RZ, R9 ;  /* 0x000000fffff47224 */ /* 0x000fe400078e0009 */
[----:B------:R-:W0:Y:S01]  /*3700*/  LDS.128 R8, [R0+UR12+0xc00] ;  /* 0x000c000c00087984 */ /* 0x000e220008000c00 */
[----:B------:R-:W-:Y:S01]  /*3710*/  IMAD.MOV.U32 R12, RZ, RZ, R24 ;  /* 0x000000ffff0c7224 */ /* 0x000fe200078e0018 */
[----:B------:R-:W-:Y:S01]  /*3720*/  MOV R13, R26 ;  /* 0x0000001a000d7202 */ /* 0x000fe20000000f00 */
[----:B------:R-:W-:-:S02]  /*3730*/  IMAD.MOV.U32 R14, RZ, RZ, R40 ;  /* 0x000000ffff0e7224 */ /* 0x000fc400078e0028 */
[----:B------:R-:W-:Y:S01]  /*3740*/  IMAD.MOV.U32 R15, RZ, RZ, R42 ;  /* 0x000000ffff0f7224 */ /* 0x000fe200078e002a */
[----:B------:R-:W-:Y:S04]  /*3750*/  STL.64 [R1+0x198], R20 ;  /* 0x0001981401007387 */ /* 0x000fe80000100a00 */
[----:B------:R-:W-:Y:S04]  /*3760*/  STL.64 [R1+0x1a0], R22 ;  /* 0x0001a01601007387 */ /* 0x000fe80000100a00 */
[----:B------:R1:W-:Y:S01]  /*3770*/  STL.64 [R1+0x188], R16 ;  /* 0x0001881001007387 */ /* 0x0003e20000100a00 */
[----:B0-----:R-:W-:Y:S01]  /*3780*/  IMAD.MOV.U32 R242, RZ, RZ, R8 ;  /* 0x000000fffff27224 */ /* 0x001fe200078e0008 */
[----:B------:R-:W-:Y:S01]  /*3790*/  MOV R240, R9 ;  /* 0x0000000900f07202 */ /* 0x000fe20000000f00 */
[----:B------:R-:W-:-:S02]  /*37a0*/  IMAD.MOV.U32 R243, RZ, RZ, R10 ;  /* 0x000000fffff37224 */ /* 0x000fc400078e000a */
[----:B------:R-:W-:Y:S02]  /*37b0*/  IMAD.MOV.U32 R241, RZ, RZ, R11 ;  /* 0x000000fffff17224 */ /* 0x000fe400078e000b */
[----:B------:R-:W0:Y:S01]  /*37c0*/  LDS.128 R8, [R0+UR12+0xe00] ;  /* 0x000e000c00087984 */ /* 0x000e220008000c00 */
[----:B------:R-:W-:Y:S01]  /*37d0*/  BAR.SYNC.DEFER_BLOCKING 0x0 ;  /* 0x0000000000007b1d */ /* 0x000fe20000010000 */
[----:B-1----:R-:W-:Y:S01]  /*37e0*/  MOV R16, R28 ;  /* 0x0000001c00107202 */ /* 0x002fe20000000f00 */
[----:B------:R-:W-:-:S04]  /*37f0*/  IMAD.MOV.U32 R17, RZ, RZ, R30 ;  /* 0x000000ffff117224 */ /* 0x000fc800078e001e */
[----:B------:R1:W-:Y:S01]  /*3800*/  STL.64 [R1+0x190], R18 ;  /* 0x0001901201007387 */ /* 0x0003e20000100a00 */
[----:B------:R-:W-:Y:S01]  /*3810*/  IMAD.MOV.U32 R20, RZ, RZ, R32 ;  /* 0x000000ffff147224 */ /* 0x000fe200078e0020 */
[----:B------:R-:W-:Y:S01]  /*3820*/  MOV R22, R48 ;  /* 0x0000003000167202 */ /* 0x000fe20000000f00 */
[----:B------:R-:W-:Y:S02]  /*3830*/  IMAD.MOV.U32 R21, RZ, RZ, R34 ;  /* 0x000000ffff157224 */ /* 0x000fe400078e0022 */
[----:B------:R-:W-:Y:S02]  /*3840*/  IMAD.MOV.U32 R23, RZ, RZ, R50 ;  /* 0x000000ffff177224 */ /* 0x000fe400078e0032 */
[----:B-1----:R-:W-:Y:S01]  /*3850*/  IMAD.MOV.U32 R18, RZ, RZ, R44 ;  /* 0x000000ffff127224 */ /* 0x002fe200078e002c */
[----:B------:R-:W-:Y:S01]  /*3860*/  MOV R19, R46 ;  /* 0x0000002e00137202 */ /* 0x000fe20000000f00 */
[----:B------:R1:W-:Y:S04]  /*3870*/  STS.128 [R4+UR12], R12 ;  /* 0x0000000c04007988 */ /* 0x0003e80008000c0c */
[----:B------:R2:W-:Y:S01]  /*3880*/  STS.128 [R4+UR12+0x1000], R16 ;  /* 0x0010001004007988 */ /* 0x0005e20008000c0c */
[----:B-1----:R-:W-:Y:S01]  /*3890*/  IMAD.MOV.U32 R12, RZ, RZ, R36 ;  /* 0x000000ffff0c7224 */ /* 0x002fe200078e0024 */
[----:B------:R-:W-:Y:S01]  /*38a0*/  MOV R13, R38 ;  /* 0x00000026000d7202 */ /* 0x000fe20000000f00 */
[----:B------:R-:W-:-:S02]  /*38b0*/  IMAD.MOV.U32 R14, RZ, RZ, R52 ;  /* 0x000000ffff0e7224 */ /* 0x000fc400078e0034 */
[----:B------:R-:W-:Y:S01]  /*38c0*/  IMAD.MOV.U32 R15, RZ, RZ, R54 ;  /* 0x000000ffff0f7224 */ /* 0x000fe200078e0036 */
[----:B--2---:R-:W-:Y:S01]  /*38d0*/  MOV R18, R45 ;  /* 0x0000002d00127202 */ /* 0x004fe20000000f00 */
[----:B------:R-:W-:Y:S02]  /*38e0*/  IMAD.MOV.U32 R16, RZ, RZ, R29 ;  /* 0x000000ffff107224 */ /* 0x000fe400078e001d */
[----:B------:R-:W-:Y:S01]  /*38f0*/  IMAD.MOV.U32 R17, RZ, RZ, R31 ;  /* 0x000000ffff117224 */ /* 0x000fe200078e001f */
[----:B------:R1:W-:Y:S01]  /*3900*/  STS.128 [R4+UR12+0x3000], R12 ;  /* 0x0030000c04007988 */ /* 0x0003e20008000c0c */
[----:B------:R-:W-:-:S03]  /*3910*/  IMAD.MOV.U32 R19, RZ, RZ, R47 ;  /* 0x000000ffff137224 */ /* 0x000fc600078e002f */
[----:B------:R-:W-:Y:S04]  /*3920*/  STS.128 [R4+UR12+0x2000], R20 ;  /* 0x0020001404007988 */ /* 0x000fe80008000c0c */
[----:B------:R2:W-:Y:S01]  /*3930*/  STS.128 [R5+UR12+0x1000], R16 ;  /* 0x0010001005007988 */ /* 0x0005e20008000c0c */
[----:B-1----:R-:W-:Y:S01]  /*3940*/  MOV R12, R25 ;  /* 0x00000019000c7202 */ /* 0x002fe20000000f00 */
[----:B------:R-:W-:Y:S01]  /*3950*/  IMAD.MOV.U32 R13, RZ, RZ, R27 ;  /* 0x000000ffff0d7224 */ /* 0x000fe200078e001b */
[----:B------:R-:W-:Y:S01]  /*3960*/  MOV R15, R43 ;  /* 0x0000002b000f7202 */ /* 0x000fe20000000f00 */
[----:B------:R-:W-:-:S05]  /*3970*/  IMAD.MOV.U32 R14, RZ, RZ, R41 ;  /* 0x000000ffff0e7224 */ /* 0x000fca00078e0029 */
[----:B------:R1:W-:Y:S01]  /*3980*/  STS.128 [R5+UR12], R12 ;  /* 0x0000000c05007988 */ /* 0x0003e20008000c0c */
[----:B--2---:R-:W-:Y:S01]  /*3990*/  MOV R16, R37 ;  /* 0x0000002500107202 */ /* 0x004fe20000000f00 */
[----:B------:R-:W-:Y:S01]  /*39a0*/  IMAD.MOV.U32 R17, RZ, RZ, R39 ;  /* 0x000000ffff117224 */ /* 0x000fe200078e0027 */
[----:B------:R-:W-:Y:S01]  /*39b0*/  MOV R19, R55 ;  /* 0x0000003700137202 */ /* 0x000fe20000000f00 */
[----:B------:R-:W-:-:S05]  /*39c0*/  IMAD.MOV.U32 R18, RZ, RZ, R53 ;  /* 0x000000ffff127224 */ /* 0x000fca00078e0035 */
[----:B------:R-:W-:Y:S01]  /*39d0*/  STS.128 [R5+UR12+0x3000], R16 ;  /* 0x0030001005007988 */ /* 0x000fe20008000c0c */
[----:B-1----:R-:W-:Y:S01]  /*39e0*/  IMAD.MOV.U32 R12, RZ, RZ, R33 ;  /* 0x000000ffff0c7224 */ /* 0x002fe200078e0021 */
[----:B------:R-:W-:Y:S01]  /*39f0*/  MOV R13, R35 ;  /* 0x00000023000d7202 */ /* 0x000fe20000000f00 */
[----:B------:R-:W-:Y:S02]  /*3a00*/  IMAD.MOV.U32 R14, RZ, RZ, R49 ;  /* 0x000000ffff0e7224 */ /* 0x000fe400078e0031 */
[----:B------:R-:W-:-:S05]  /*3a10*/  IMAD.MOV.U32 R15, RZ, RZ, R51 ;  /* 0x000000ffff0f7224 */ /* 0x000fca00078e0033 */
[----:B------:R1:W-:Y:S01]  /*3a20*/  STS.128 [R5+UR12+0x2000], R12 ;  /* 0x0020000c05007988 */ /* 0x0003e20008000c0c */
[----:B------:R-:W-:Y:S06]  /*3a30*/  BAR.SYNC.DEFER_BLOCKING 0x0 ;  /* 0x0000000000007b1d */ /* 0x000fec0000010000 */
[----:B-1----:R-:W2:Y:S04]  /*3a40*/  LDL.LU R12, [R1+0x70] ;  /* 0x00007000010c7983 */ /* 0x002ea80000300800 */
[----:B------:R-:W2:Y:S04]  /*3a50*/  LDL.LU R13, [R1+0x78] ;  /* 0x00007800010d7983 */ /* 0x000ea80000300800 */
[----:B------:R-:W2:Y:S01]  /*3a60*/  LDL.LU R14, [R1+0xb0] ;  /* 0x0000b000010e7983 */ /* 0x000ea20000300800 */
[----:B0-----:R-:W-:Y:S01]  /*3a70*/  IMAD.MOV.U32 R238, RZ, RZ, R8 ;  /* 0x000000ffffee7224 */ /* 0x001fe200078e0008 */
[----:B------:R-:W-:Y:S01]  /*3a80*/  MOV R239, R10 ;  /* 0x0000000a00ef7202 */ /* 0x000fe20000000f00 */
[----:B------:R-:W-:Y:S01]  /*3a90*/  IMAD.MOV.U32 R236, RZ, RZ, R9 ;  /* 0x000000ffffec7224 */ /* 0x000fe200078e0009 */
[----:B------:R-:W-:Y:S01]  /*3aa0*/  LDS.128 R16, [R0+UR12+0xa00] ;  /* 0x000a000c00107984 */ /* 0x000fe20008000c00 */
[----:B------:R-:W-:-:S03]  /*3ab0*/  IMAD.MOV.U32 R237, RZ, RZ, R11 ;  /* 0x000000ffffed7224 */ /* 0x000fc600078e000b */
[----:B------:R-:W0:Y:S02]  /*3ac0*/  LDS.128 R8, [R0+UR12] ;  /* 0x0000000c00087984 */ /* 0x000e240008000c00 */
[----:B0-----:R-:W-:Y:S01]  /*3ad0*/  IMAD.MOV.U32 R234, RZ, RZ, R8 ;  /* 0x000000ffffea7224 */ /* 0x001fe200078e0008 */
[----:B------:R-:W-:Y:S01]  /*3ae0*/  MOV R235, R10 ;  /* 0x0000000a00eb7202 */ /* 0x000fe20000000f00 */
[----:B------:R-:W-:Y:S02]  /*3af0*/  IMAD.MOV.U32 R232, RZ, RZ, R9 ;  /* 0x000000ffffe87224 */ /* 0x000fe400078e0009 */
[----:B------:R-:W-:Y:S02]  /*3b00*/  IMAD.MOV.U32 R233, RZ, RZ, R11 ;  /* 0x000000ffffe97224 */ /* 0x000fe400078e000b */
[----:B------:R-:W0:Y:S02]  /*3b10*/  LDS.128 R8, [R0+UR12+0x200] ;  /* 0x0002000c00087984 */ /* 0x000e240008000c00 */
[----:B0-----:R-:W-:Y:S01]  /*3b20*/  MOV R166, R8 ;  /* 0x0000000800a67202 */ /* 0x001fe20000000f00 */
[----:B------:R-:W-:Y:S01]  /*3b30*/  IMAD.MOV.U32 R167, RZ, RZ, R10 ;  /* 0x000000ffffa77224 */ /* 0x000fe200078e000a */
[----:B------:R-:W-:Y:S01]  /*3b40*/  MOV R165, R11 ;  /* 0x0000000b00a57202 */ /* 0x000fe20000000f00 */
[----:B------:R-:W-:-:S02]  /*3b50*/  IMAD.MOV.U32 R164, RZ, RZ, R9 ;  /* 0x000000ffffa47224 */ /* 0x000fc400078e0009 */
[----:B------:R-:W0:Y:S02]  /*3b60*/  LDS.128 R8, [R0+UR12+0x400] ;  /* 0x0004000c00087984 */ /* 0x000e240008000c00 */
[----:B0-----:R-:W-:Y:S01]  /*3b70*/  IMAD.MOV.U32 R162, RZ, RZ, R8 ;  /* 0x000000ffffa27224 */ /* 0x001fe200078e0008 */
[----:B------:R-:W-:Y:S01]  /*3b80*/  MOV R160, R9 ;  /* 0x0000000900a07202 */ /* 0x000fe20000000f00 */
[----:B------:R-:W-:Y:S02]  /*3b90*/  IMAD.MOV.U32 R163, RZ, RZ, R10 ;  /* 0x000000ffffa37224 */ /* 0x000fe400078e000a */
[----:B------:R-:W-:Y:S02]  /*3ba0*/  IMAD.MOV.U32 R161, RZ, RZ, R11 ;  /* 0x000000ffffa17224 */ /* 0x000fe400078e000b */
[----:B------:R-:W0:Y:S02]  /*3bb0*/  LDS.128 R8, [R0+UR12+0x600] ;  /* 0x0006000c00087984 */ /* 0x000e240008000c00 */
[----:B0-----:R-:W-:Y:S01]  /*3bc0*/  IMAD.MOV.U32 R158, RZ, RZ, R8 ;  /* 0x000000ffff9e7224 */ /* 0x001fe200078e0008 */
[----:B------:R-:W-:Y:S01]  /*3bd0*/  MOV R159, R10 ;  /* 0x0000000a009f7202 */ /* 0x000fe20000000f00 */
[----:B------:R-:W-:-:S02]  /*3be0*/  IMAD.MOV.U32 R156, RZ, RZ, R9 ;  /* 0x000000ffff9c7224 */ /* 0x000fc400078e0009 */
[----:B------:R-:W-:Y:S02]  /*3bf0*/  IMAD.MOV.U32 R157, RZ, RZ, R11 ;  /* 0x000000ffff9d7224 */ /* 0x000fe400078e000b */
[----:B------:R-:W0:Y:S02]  /*3c00*/  LDS.128 R8, [R0+UR12+0x800] ;  /* 0x0008000c00087984 */ /* 0x000e240008000c00 */
[----:B0-----:R-:W-:Y:S01]  /*3c10*/  MOV R152, R8 ;  /* 0x0000000800987202 */ /* 0x001fe20000000f00 */
[----:B------:R-:W-:Y:S01]  /*3c20*/  IMAD.MOV.U32 R154, RZ, RZ, R10 ;  /* 0x000000ffff9a7224 */ /* 0x000fe200078e000a */
[----:B------:R-:W-:Y:S01]  /*3c30*/  MOV R153, R11 ;  /* 0x0000000b00997202 */ /* 0x000fe20000000f00 */
[----:B------:R-:W-:Y:S01]  /*3c40*/  IMAD.MOV.U32 R155, RZ, RZ, R9 ;  /* 0x000000ffff9b7224 */ /* 0x000fe200078e0009 */
[----:B------:R-:W-:Y:S01]  /*3c50*/  MOV R8, R17 ;  /* 0x0000001100087202 */ /* 0x000fe20000000f00 */
[----:B------:R-:W-:Y:S02]  /*3c60*/  IMAD.MOV.U32 R10, RZ, RZ, R16 ;  /* 0x000000ffff0a7224 */ /* 0x000fe400078e0010 */
[----:B------:R-:W-:-:S02]  /*3c70*/  IMAD.MOV.U32 R11, RZ, RZ, R18 ;  /* 0x000000ffff0b7224 */ /* 0x000fc400078e0012 */
[----:B------:R-:W-:Y:S02]  /*3c80*/  IMAD.MOV.U32 R9, RZ, RZ, R19 ;  /* 0x000000ffff097224 */ /* 0x000fe400078e0013 */
[----:B------:R-:W0:Y:S01]  /*3c90*/  LDS.128 R16, [R0+UR12+0xc00] ;  /* 0x000c000c00107984 */ /* 0x000e220008000c00 */
[----:B------:R-:W-:Y:S02]  /*3ca0*/  IMAD.MOV.U32 R15, RZ, RZ, R252 ;  /* 0x000000ffff0f7224 */ /* 0x000fe400078e00fc */
[----:B0-----:R-:W-:Y:S01]  /*3cb0*/  IMAD.MOV.U32 R6, RZ, RZ, R16 ;  /* 0x000000ffff067224 */ /* 0x001fe200078e0010 */
[----:B------:R-:W-:Y:S01]  /*3cc0*/  MOV R7, R18 ;  /* 0x0000001200077202 */ /* 0x000fe20000000f00 */
[----:B------:R-:W-:Y:S02]  /*3cd0*/  IMAD.MOV.U32 R2, RZ, RZ, R17 ;  /* 0x000000ffff027224 */ /* 0x000fe400078e0011 */
[----:B------:R-:W-:Y:S02]  /*3ce0*/  IMAD.MOV.U32 R3, RZ, RZ, R19 ;  /* 0x000000ffff037224 */ /* 0x000fe400078e0013 */
[----:B------:R-:W0:Y:S01]  /*3cf0*/  LDS.128 R16, [R0+UR12+0xe00] ;  /* 0x000e000c00107984 */ /* 0x000e220008000c00 */
[----:B------:R-:W-:Y:S06]  /*3d00*/  BAR.SYNC.DEFER_BLOCKING 0x0 ;  /* 0x0000000000007b1d */ /* 0x000fec0000010000 */
[----:B--2---:R1:W-:Y:S04]  /*3d10*/  STS.128 [R4+UR12], R12 ;  /* 0x0000000c04007988 */ /* 0x0043e80008000c0c */
[----:B0-----:R0:W-:Y:S04]  /*3d20*/  STL.64 [R1], R16 ;  /* 0x0000001001007387 */ /* 0x0011e80000100a00 */
[----:B------:R2:W-:Y:S04]  /*3d30*/  STL [R1+0x8], R18 ;  /* 0x0000081201007387 */ /* 0x0005e80000100800 */
[----:B-1----:R-:W3:Y:S04]  /*3d40*/  LDL.LU R12, [R1+0x80] ;  /* 0x00008000010c7983 */ /* 0x002ee80000300800 */
[----:B------:R-:W3:Y:S04]  /*3d50*/  LDL.LU R13, [R1+0x88] ;  /* 0x00008800010d7983 */ /* 0x000ee80000300800 */
[----:B------:R-:W3:Y:S04]  /*3d60*/  LDL.LU R14, [R1+0xc0] ;  /* 0x0000c000010e7983 */ /* 0x000ee80000300800 */
[----:B------:R-:W3:Y:S01]  /*3d70*/  LDL.LU R15, [R1+0xc8] ;  /* 0x0000c800010f7983 */ /* 0x000ee20000300800 */
[----:B------:R-:W-:-:S03]  /*3d80*/  MOV R252, R19 ;  /* 0x0000001300fc7202 */ /* 0x000fc60000000f00 */
[----:B0-----:R-:W4:Y:S04]  /*3d90*/  LDL.LU R16, [R1+0x90] ;  /* 0x0000900001107983 */ /* 0x001f280000300800 */
[----:B------:R-:W4:Y:S04]  /*3da0*/  LDL.LU R17, [R1+0x98] ;  /* 0x0000980001117983 */ /* 0x000f280000300800 */
[----:B--2---:R-:W4:Y:S04]  /*3db0*/  LDL.LU R18, [R1+0xd0] ;  /* 0x0000d00001127983 */ /* 0x004f280000300800 */
[----:B------:R-:W4:Y:S04]  /*3dc0*/  LDL.LU R19, [R1+0xd8] ;  /* 0x0000d80001137983 */ /* 0x000f280000300800 */
[----:B---3--:R0:W-:Y:S04]  /*3dd0*/  STS.128 [R4+UR12+0x1000], R12 ;  /* 0x0010000c04007988 */ /* 0x0081e80008000c0c */
[----:B0-----:R-:W2:Y:S04]  /*3de0*/  LDL.LU R12, [R1+0xa0] ;  /* 0x0000a000010c7983 */ /* 0x001ea80000300800 */
[----:B------:R-:W2:Y:S04]  /*3df0*/  LDL.LU R13, [R1+0xa8] ;  /* 0x0000a800010d7983 */ /* 0x000ea80000300800 */
[----:B------:R-:W2:Y:S04]  /*3e00*/  LDL.LU R14, [R1+0xe0] ;  /* 0x0000e000010e7983 */ /* 0x000ea80000300800 */
[----:B------:R-:W2:Y:S04]  /*3e10*/  LDL.LU R15, [R1+0xe8] ;  /* 0x0000e800010f7983 */ /* 0x000ea80000300800 */
[----:B----4-:R-:W-:Y:S04]  /*3e20*/  STS.128 [R4+UR12+0x2000], R16 ;  /* 0x0020001004007988 */ /* 0x010fe80008000c0c */
[----:B--2---:R0:W-:Y:S04]  /*3e30*/  STS.128 [R4+UR12+0x3000], R12 ;  /* 0x0030000c04007988 */ /* 0x0041e80008000c0c */
[----:B0-----:R-:W2:Y:S04]  /*3e40*/  LDL.LU R12, [R1+0x74] ;  /* 0x00007400010c7983 */ /* 0x001ea80000300800 */
[----:B------:R-:W2:Y:S04]  /*3e50*/  LDL.LU R13, [R1+0x7c] ;  /* 0x00007c00010d7983 */ /* 0x000ea80000300800 */
[----:B------:R-:W2:Y:S04]  /*3e60*/  LDL.LU R14, [R1+0xb4] ;  /* 0x0000b400010e7983 */ /* 0x000ea80000300800 */
[----:B------:R-:W2:Y:S04]  /*3e70*/  LDL.LU R15, [R1+0xb8] ;  /* 0x0000b800010f7983 */ /* 0x000ea80000300800 */
[----:B------:R-:W3:Y:S04]  /*3e80*/  LDL.LU R16, [R1+0x84] ;  /* 0x0000840001107983 */ /* 0x000ee80000300800 */
[----:B------:R-:W3:Y:S04]  /*3e90*/  LDL.LU R17, [R1+0x8c] ;  /* 0x00008c0001117983 */ /* 0x000ee80000300800 */
[----:B------:R-:W3:Y:S04]  /*3ea0*/  LDL.LU R18, [R1+0xc4] ;  /* 0x0000c40001127983 */ /* 0x000ee80000300800 */
[----:B------:R-:W3:Y:S04]  /*3eb0*/  LDL.LU R19, [R1+0xcc] ;  /* 0x0000cc0001137983 */ /* 0x000ee80000300800 */
[----:B--2---:R0:W-:Y:S04]  /*3ec0*/  STS.128 [R5+UR12], R12 ;  /* 0x0000000c05007988 */ /* 0x0041e80008000c0c */
[----:B0-----:R-:W2:Y:S04]  /*3ed0*/  LDL.LU R12, [R1+0x94] ;  /* 0x00009400010c7983 */ /* 0x001ea80000300800 */
[----:B------:R-:W2:Y:S04]  /*3ee0*/  LDL.LU R13, [R1+0x9c] ;  /* 0x00009c00010d7983 */ /* 0x000ea80000300800 */
[----:B------:R-:W2:Y:S04]  /*3ef0*/  LDL.LU R14, [R1+0xd4] ;  /* 0x0000d400010e7983 */ /* 0x000ea80000300800 */
[----:B---3--:R0:W-:Y:S04]  /*3f00*/  STS.128 [R5+UR12+0x1000], R16 ;  /* 0x0010001005007988 */ /* 0x0081e80008000c0c */
[----:B------:R-:W2:Y:S04]  /*3f10*/  LDL.LU R15, [R1+0xdc] ;  /* 0x0000dc00010f7983 */ /* 0x000ea80000300800 */
[----:B0-----:R-:W3:Y:S04]  /*3f20*/  LDL.LU R16, [R1+0xa4] ;  /* 0x0000a40001107983 */ /* 0x001ee80000300800 */
[----:B------:R-:W3:Y:S04]  /*3f30*/  LDL.LU R17, [R1+0xac] ;  /* 0x0000ac0001117983 */ /* 0x000ee80000300800 */
[----:B------:R-:W3:Y:S04]  /*3f40*/  LDL.LU R18, [R1+0xe4] ;  /* 0x0000e40001127983 */ /* 0x000ee80000300800 */
[----:B------:R-:W3:Y:S01]  /*3f50*/  LDL.LU R19, [R1+0xec] ;  /* 0x0000ec0001137983 */ /* 0x000ee20000300800 */
[----:B------:R-:W-:Y:S01]  /*3f60*/  IMAD.MOV.U32 R48, RZ, RZ, R60 ;  /* 0x000000ffff307224 */ /* 0x000fe200078e003c */
[----:B------:R-:W-:Y:S01]  /*3f70*/  MOV R49, R62 ;  /* 0x0000003e00317202 */ /* 0x000fe20000000f00 */
[----:B------:R-:W-:-:S02]  /*3f80*/  IMAD.MOV.U32 R50, RZ, RZ, R76 ;  /* 0x000000ffff327224 */ /* 0x000fc400078e004c */
[----:B------:R-:W-:Y:S01]  /*3f90*/  IMAD.MOV.U32 R51, RZ, RZ, R78 ;  /* 0x000000ffff337224 */ /* 0x000fe200078e004e */
[----:B------:R-:W4:Y:S04]  /*3fa0*/  LDL.LU R76, [R1+0xf0] ;  /* 0x0000f000014c7983 */ /* 0x000f280000300800 */
[----:B--2---:R-:W-:Y:S04]  /*3fb0*/  STS.128 [R5+UR12+0x2000], R12 ;  /* 0x0020000c05007988 */ /* 0x004fe80008000c0c */
[----:B---3--:R-:W-:Y:S01]  /*3fc0*/  STS.128 [R5+UR12+0x3000], R16 ;  /* 0x0030001005007988 */ /* 0x008fe20008000c0c */
[----:B------:R-:W-:Y:S06]  /*3fd0*/  BAR.SYNC.DEFER_BLOCKING 0x0 ;  /* 0x0000000000007b1d */ /* 0x000fec0000010000 */
[----:B------:R-:W0:Y:S04]  /*3fe0*/  LDS.128 R40, [R0+UR12] ;  /* 0x0000000c00287984 */ /* 0x000e280008000c00 */
[----:B------:R-:W-:Y:S04]  /*3ff0*/  LDS.128 R36, [R0+UR12+0x200] ;  /* 0x0002000c00247984 */ /* 0x000fe80008000c00 */
[----:B------:R-:W-:Y:S04]  /*4000*/  LDS.128 R32, [R0+UR12+0x400] ;  /* 0x0004000c00207984 */ /* 0x000fe80008000c00 */
[----:B------:R-:W-:Y:S04]  /*4010*/  LDS.128 R28, [R0+UR12+0x600] ;  /* 0x0006000c001c7984 */ /* 0x000fe80008000c00 */
[----:B------:R-:W-:Y:S04]  /*4020*/  LDS.128 R24, [R0+UR12+0x800] ;  /* 0x0008000c00187984 */ /* 0x000fe80008000c00 */
[----:B------:R-:W-:Y:S04]  /*4030*/  LDS.128 R20, [R0+UR12+0xa00] ;  /* 0x000a000c00147984 */ /* 0x000fe80008000c00 */
[----:B------:R-:W-:Y:S04]  /*4040*/  LDS.128 R16, [R0+UR12+0xc00] ;  /* 0x000c000c00107984 */ /* 0x000fe80008000c00 */
[----:B------:R-:W-:Y:S01]  /*4050*/  LDS.128 R12, [R0+UR12+0xe00] ;  /* 0x000e000c000c7984 */ /* 0x000fe20008000c00 */
[----:B------:R-:W-:Y:S06]  /*4060*/  BAR.SYNC.DEFER_BLOCKING 0x0 ;  /* 0x0000000000007b1d */ /* 0x000fec0000010000 */
[----:B------:R1:W-:Y:S02]  /*4070*/  STS.128 [R4+UR12+0x1000], R48 ;  /* 0x0010003004007988 */ /* 0x0003e40008000c0c */
[----:B-1----:R-:W-:Y:S01]  /*4080*/  IMAD.MOV.U32 R50, RZ, RZ, R77 ;  /* 0x000000ffff327224 */ /* 0x002fe200078e004d */
[----:B------:R-:W-:Y:S01]  /*4090*/  MOV R51, R79 ;  /* 0x0000004f00337202 */ /* 0x000fe20000000f00 */
[----:B------:R-:W4:Y:S04]  /*40a0*/  LDL.LU R77, [R1+0xf4] ;  /* 0x0000f400014d7983 */ /* 0x000f280000300800 */
[----:B------:R-:W4:Y:S04]  /*40b0*/  LDL.LU R78, [R1+0x108] ;  /* 0x00010800014e7983 */ /* 0x000f280000300800 */
[----:B------:R-:W4:Y:S01]  /*40c0*/  LDL.LU R79, [R1+0x10c] ;  /* 0x00010c00014f7983 */ /* 0x000f220000300800 */
[----:B------:R-:W-:Y:S01]  /*40d0*/  IMAD.MOV.U32 R44, RZ, RZ, R56 ;  /* 0x000000ffff2c7224 */ /* 0x000fe200078e0038 */
[----:B------:R-:W-:Y:S01]  /*40e0*/  MOV R46, R72 ;  /* 0x00000048002e7202 */ /* 0x000fe20000000f00 */
[----:B------:R-:W-:-:S02]  /*40f0*/  IMAD.MOV.U32 R45, RZ, RZ, R58 ;  /* 0x000000ffff2d7224 */ /* 0x000fc400078e003a */
[----:B------:R-:W-:-:S05]  /*4100*/  IMAD.MOV.U32 R47, RZ, RZ, R74 ;  /* 0x000000ffff2f7224 */ /* 0x000fca00078e004a */
[----:B------:R1:W-:Y:S01]  /*4110*/  STS.128 [R4+UR12], R44 ;  /* 0x0000002c04007988 */ /* 0x0003e20008000c0c */
[----:B------:R-:W-:Y:S01]  /*4120*/  MOV R52, R64 ;  /* 0x0000004000347202 */ /* 0x000fe20000000f00 */
[----:B------:R-:W-:Y:S01]  /*4130*/  IMAD.MOV.U32 R53, RZ, RZ, R66 ;  /* 0x000000ffff357224 */ /* 0x000fe200078e0042 */
[----:B------:R-:W-:Y:S01]  /*4140*/  MOV R55, R82 ;  /* 0x0000005200377202 */ /* 0x000fe20000000f00 */
[----:B------:R-:W-:Y:S02]  /*4150*/  IMAD.MOV.U32 R54, RZ, RZ, R80 ;  /* 0x000000ffff367224 */ /* 0x000fe400078e0050 */
[----:B-1----:R-:W-:Y:S01]  /*4160*/  IMAD.MOV.U32 R44, RZ, RZ, R68 ;  /* 0x000000ffff2c7224 */ /* 0x002fe200078e0044 */
[----:B------:R-:W-:Y:S01]  /*4170*/  MOV R46, R84 ;  /* 0x00000054002e7202 */ /* 0x000fe20000000f00 */
[----:B------:R-:W-:Y:S02]  /*4180*/  IMAD.MOV.U32 R45, RZ, RZ, R70 ;  /* 0x000000ffff2d7224 */ /* 0x000fe400078e0046 */
[----:B------:R-:W-:-:S05]  /*4190*/  IMAD.MOV.U32 R47, RZ, RZ, R86 ;  /* 0x000000ffff2f7224 */ /* 0x000fca00078e0056 */
[----:B------:R1:W-:Y:S01]  /*41a0*/  STS.128 [R4+UR12+0x3000], R44 ;  /* 0x0030002c04007988 */ /* 0x0003e20008000c0c */
[----:B------:R-:W-:Y:S01]  /*41b0*/  MOV R48, R61 ;  /* 0x0000003d00307202 */ /* 0x000fe20000000f00 */
[----:B------:R-:W-:Y:S02]  /*41c0*/  IMAD.MOV.U32 R49, RZ, RZ, R63 ;  /* 0x000000ffff317224 */ /* 0x000fe400078e003f */
[----:B------:R2:W-:Y:S01]  /*41d0*/  STS.128 [R4+UR12+0x2000], R52 ;  /* 0x0020003404007988 */ /* 0x0005e20008000c0c */
[----:B-1----:R-:W-:Y:S01]  /*41e0*/  IMAD.MOV.U32 R44, RZ, RZ, R57 ;  /* 0x000000ffff2c7224 */ /* 0x002fe200078e0039 */
[----:B------:R-:W-:Y:S01]  /*41f0*/  MOV R45, R59 ;  /* 0x0000003b002d7202 */ /* 0x000fe20000000f00 */
[----:B------:R-:W-:Y:S02]  /*4200*/  IMAD.MOV.U32 R46, RZ, RZ, R73 ;  /* 0x000000ffff2e7224 */ /* 0x000fe400078e0049 */
[----:B------:R-:W-:Y:S01]  /*4210*/  IMAD.MOV.U32 R47, RZ, RZ, R75 ;  /* 0x000000ffff2f7224 */ /* 0x000fe200078e004b */
[----:B--2---:R-:W-:Y:S01]  /*4220*/  MOV R53, R71 ;  /* 0x0000004700357202 */ /* 0x004fe20000000f00 */
[----:B------:R-:W-:-:S02]  /*4230*/  IMAD.MOV.U32 R52, RZ, RZ, R69 ;  /* 0x000000ffff347224 */ /* 0x000fc400078e0045 */
[----:B------:R-:W-:Y:S01]  /*4240*/  IMAD.MOV.U32 R54, RZ, RZ, R85 ;  /* 0x000000ffff367224 */ /* 0x000fe200078e0055 */
[----:B------:R1:W-:Y:S01]  /*4250*/  STS.128 [R5+UR12], R44 ;  /* 0x0000002c05007988 */ /* 0x0003e20008000c0c */
[----:B------:R-:W-:-:S03]  /*4260*/  IMAD.MOV.U32 R55, RZ, RZ, R87 ;  /* 0x000000ffff377224 */ /* 0x000fc600078e0057 */
[----:B------:R-:W-:Y:S04]  /*4270*/  STS.128 [R5+UR12+0x1000], R48 ;  /* 0x0010003005007988 */ /* 0x000fe80008000c0c */
[----:B------:R-:W-:Y:S01]  /*4280*/  STS.128 [R5+UR12+0x3000], R52 ;  /* 0x0030003405007988 */ /* 0x000fe20008000c0c */
[----:B-1----:R-:W-:Y:S01]  /*4290*/  IMAD.MOV.U32 R44, RZ, RZ, R65 ;  /* 0x000000ffff2c7224 */ /* 0x002fe200078e0041 */
[----:B------:R-:W-:Y:S01]  /*42a0*/  MOV R46, R81 ;  /* 0x00000051002e7202 */ /* 0x000fe20000000f00 */
[----:B------:R-:W-:Y:S02]  /*42b0*/  IMAD.MOV.U32 R45, RZ, RZ, R67 ;  /* 0x000000ffff2d7224 */ /* 0x000fe400078e0043 */
[----:B------:R-:W-:-:S05]  /*42c0*/  IMAD.MOV.U32 R47, RZ, RZ, R83 ;  /* 0x000000ffff2f7224 */ /* 0x000fca00078e0053 */
[----:B------:R-:W-:Y:S01]  /*42d0*/  STS.128 [R5+UR12+0x2000], R44 ;  /* 0x0020002c05007988 */ /* 0x000fe20008000c0c */
[----:B------:R-:W-:Y:S06]  /*42e0*/  BAR.SYNC.DEFER_BLOCKING 0x0 ;  /* 0x0000000000007b1d */ /* 0x000fec0000010000 */
[----:B------:R-:W-:Y:S04]  /*42f0*/  LDS.128 R72, [R0+UR12] ;  /* 0x0000000c00487984 */ /* 0x000fe80008000c00 */
        /* <DEDUP_REMOVED lines=8> */
[----:B----4-:R1:W-:Y:S04]  /*4380*/  STS.128 [R4+UR12], R76 ;  /* 0x0000004c04007988 */ /* 0x0103e80008000c0c */
[----:B-1----:R-:W2:Y:S04]  /*4390*/  LDL.LU R76, [R1+0xf8] ;  /* 0x0000f800014c7983 */ /* 0x002ea80000300800 */
[----:B------:R-:W2:Y:S04]  /*43a0*/  LDL.LU R77, [R1+0xfc] ;  /* 0x0000fc00014d7983 */ /* 0x000ea80000300800 */
[----:B------:R-:W2:Y:S04]  /*43b0*/  LDL.LU R78, [R1+0x110] ;  /* 0x00011000014e7983 */ /* 0x000ea80000300800 */
[----:B------:R-:W2:Y:S04]  /*43c0*/  LDL.LU R79, [R1+0x114] ;  /* 0x00011400014f7983 */ /* 0x000ea80000300800 */
[----:B------:R-:W3:Y:S04]  /*43d0*/  LDL.LU R80, [R1+0x100] ;  /* 0x0001000001507983 */ /* 0x000ee80000300800 */
[----:B------:R-:W3:Y:S04]  /*43e0*/  LDL.LU R81, [R1+0x104] ;  /* 0x0001040001517983 */ /* 0x000ee80000300800 */
[----:B------:R-:W3:Y:S04]  /*43f0*/  LDL.LU R82, [R1+0x118] ;  /* 0x0001180001527983 */ /* 0x000ee80000300800 */
[----:B------:R-:W3:Y:S04]  /*4400*/  LDL.LU R83, [R1+0x11c] ;  /* 0x00011c0001537983 */ /* 0x000ee80000300800 */
[----:B--2---:R1:W-:Y:S02]  /*4410*/  STS.128 [R4+UR12+0x1000], R76 ;  /* 0x0010004c04007988 */ /* 0x0043e40008000c0c */
[----:B-1----:R-:W-:Y:S01]  /*4420*/  MOV R76, R199 ;  /* 0x000000c7004c7202 */ /* 0x002fe20000000f00 */
[----:B------:R-:W-:Y:S01]  /*4430*/  IMAD.MOV.U32 R77, RZ, RZ, R198 ;  /* 0x000000ffff4d7224 */ /* 0x000fe200078e00c6 */
[----:B------:R-:W-:Y:S01]  /*4440*/  MOV R79, R196 ;  /* 0x000000c4004f7202 */ /* 0x000fe20000000f00 */
[----:B------:R-:W-:Y:S01]  /*4450*/  IMAD.MOV.U32 R78, RZ, RZ, R197 ;  /* 0x000000ffff4e7224 */ /* 0x000fe200078e00c5 */
[----:B---3--:R1:W-:Y:S04]  /*4460*/  STS.128 [R4+UR12+0x2000], R80 ;  /* 0x0020005004007988 */ /* 0x0083e80008000c0c */
[----:B------:R2:W-:Y:S01]  /*4470*/  STS.128 [R4+UR12+0x3000], R76 ;  /* 0x0030004c04007988 */ /* 0x0005e20008000c0c */
[----:B-1----:R-:W-:Y:S01]  /*4480*/  IMAD.MOV.U32 R80, RZ, RZ, R191 ;  /* 0x000000ffff507224 */ /* 0x002fe200078e00bf */
[----:B------:R-:W-:Y:S01]  /*4490*/  MOV R81, R190 ;  /* 0x000000be00517202 */ /* 0x000fe20000000f00 */
[----:B------:R-:W-:-:S02]  /*44a0*/  IMAD.MOV.U32 R82, RZ, RZ, R189 ;  /* 0x000000ffff527224 */ /* 0x000fc400078e00bd */
[----:B--2---:R-:W-:Y:S01]  /*44b0*/  IMAD.MOV.U32 R76, RZ, RZ, R195 ;  /* 0x000000ffff4c7224 */ /* 0x004fe200078e00c3 */
[----:B------:R-:W-:Y:S01]  /*44c0*/  MOV R78, R193 ;  /* 0x000000c1004e7202 */ /* 0x000fe20000000f00 */
[----:B------:R-:W-:Y:S02]  /*44d0*/  IMAD.MOV.U32 R77, RZ, RZ, R194 ;  /* 0x000000ffff4d7224 */ /* 0x000fe400078e00c2 */
[----:B------:R-:W-:Y:S02]  /*44e0*/  IMAD.MOV.U32 R79, RZ, RZ, R192 ;  /* 0x000000ffff4f7224 */ /* 0x000fe400078e00c0 */
[----:B------:R-:W-:-:S03]  /*44f0*/  IMAD.MOV.U32 R83, RZ, RZ, R188 ;  /* 0x000000ffff537224 */ /* 0x000fc600078e00bc */
[----:B------:R1:W-:Y:S04]  /*4500*/  STS.128 [R5+UR12], R76 ;  /* 0x0000004c05007988 */ /* 0x0003e80008000c0c */
[----:B------:R2:W-:Y:S01]  /*4510*/  STS.128 [R5+UR12+0x1000], R80 ;  /* 0x0010005005007988 */ /* 0x0005e20008000c0c */
[----:B-1----:R-:W-:Y:S01]  /*4520*/  MOV R76, R187 ;  /* 0x000000bb004c7202 */ /* 0x002fe20000000f00 */
[----:B------:R-:W-:Y:S01]  /*4530*/  IMAD.MOV.U32 R77, RZ, RZ, R186 ;  /* 0x000000ffff4d7224 */ /* 0x000fe200078e00ba */
[----:B------:R-:W-:Y:S01]  /*4540*/  MOV R79, R184 ;  /* 0x000000b8004f7202 */ /* 0x000fe20000000f00 */
[----:B------:R-:W-:Y:S01]  /*4550*/  IMAD.MOV.U32 R78, RZ, RZ, R185 ;  /* 0x000000ffff4e7224 */ /* 0x000fe200078e00b9 */
[----:B--2---:R-:W-:Y:S01]  /*4560*/  MOV R82, R181 ;  /* 0x000000b500527202 */ /* 0x004fe20000000f00 */
[----:B------:R-:W-:-:S02]  /*4570*/  IMAD.MOV.U32 R80, RZ, RZ, R183 ;  /* 0x000000ffff507224 */ /* 0x000fc400078e00b7 */
[----:B------:R-:W-:Y:S02]  /*4580*/  IMAD.MOV.U32 R81, RZ, RZ, R182 ;  /* 0x000000ffff517224 */ /* 0x000fe400078e00b6 */
[----:B------:R-:W-:Y:S01]  /*4590*/  IMAD.MOV.U32 R83, RZ, RZ, R180 ;  /* 0x000000ffff537224 */ /* 0x000fe200078e00b4 */
[----:B------:R-:W-:Y:S04]  /*45a0*/  STS.128 [R5+UR12+0x2000], R76 ;  /* 0x0020004c05007988 */ /* 0x000fe80008000c0c */
[----:B------:R-:W-:Y:S01]  /*45b0*/  STS.128 [R5+UR12+0x3000], R80 ;  /* 0x0030005005007988 */ /* 0x000fe20008000c0c */
[----:B------:R-:W-:Y:S01]  /*45c0*/  BAR.SYNC.DEFER_BLOCKING 0x0 ;  /* 0x0000000000007b1d */ /* 0x000fe20000010000 */
[----:B------:R-:W-:Y:S01]  /*45d0*/  IMAD.MOV.U32 R188, RZ, RZ, R88 ;  /* 0x000000ffffbc7224 */ /* 0x000fe200078e0058 */
[----:B------:R-:W-:Y:S01]  /*45e0*/  MOV R189, R90 ;  /* 0x0000005a00bd7202 */ /* 0x000fe20000000f00 */
[----:B------:R-:W-:-:S03]  /*45f0*/  IMAD.MOV.U32 R190, RZ, RZ, R104 ;  /* 0x000000ffffbe7224 */ /* 0x000fc600078e0068 */
[----:B------:R-:W1:Y:S04]  /*4600*/  LDS.128 R184, [R0+UR12] ;  /* 0x0000000c00b87984 */ /* 0x000e680008000c00 */
[----:B------:R-:W-:Y:S04]  /*4610*/  LDS.128 R180, [R0+UR12+0x200] ;  /* 0x0002000c00b47984 */ /* 0x000fe80008000c00 */
[----:B------:R-:W-:Y:S04]  /*4620*/  LDS.128 R176, [R0+UR12+0x400] ;  /* 0x0004000c00b07984 */ /* 0x000fe80008000c00 */
[----:B------:R-:W-:Y:S04]  /*4630*/  LDS.128 R172, [R0+UR12+0x600] ;  /* 0x0006000c00ac7984 */ /* 0x000fe80008000c00 */
[----:B------:R-:W-:Y:S04]  /*4640*/  LDS.128 R168, [R0+UR12+0x800] ;  /* 0x0008000c00a87984 */ /* 0x000fe80008000c00 */
[----:B------:R-:W-:Y:S04]  /*4650*/  LDS.128 R84, [R0+UR12+0xa00] ;  /* 0x000a000c00547984 */ /* 0x000fe80008000c00 */
[----:B------:R-:W-:Y:S04]  /*4660*/  LDS.128 R80, [R0+UR12+0xc00] ;  /* 0x000c000c00507984 */ /* 0x000fe80008000c00 */
[----:B------:R-:W-:Y:S01]  /*4670*/  LDS.128 R76, [R0+UR12+0xe00] ;  /* 0x000e000c004c7984 */ /* 0x000fe20008000c00 */
[----:B------:R-:W-:Y:S01]  /*4680*/  IMAD.MOV.U32 R191, RZ, RZ, R106 ;  /* 0x000000ffffbf7224 */ /* 0x000fe200078e006a */
[----:B------:R-:W-:Y:S06]  /*4690*/  BAR.SYNC.DEFER_BLOCKING 0x0 ;  /* 0x0000000000007b1d */ /* 0x000fec0000010000 */
[----:B------:R2:W-:Y:S02]  /*46a0*/  STS.128 [R4+UR12], R188 ;  /* 0x000000bc04007988 */ /* 0x0005e40008000c0c */
[----:B--2---:R-:W-:Y:S01]  /*46b0*/  IMAD.MOV.U32 R188, RZ, RZ, R100 ;  /* 0x000000ffffbc7224 */ /* 0x004fe200078e0064 */
[----:B------:R-:W-:Y:S01]  /*46c0*/  MOV R189, R102 ;  /* 0x0000006600bd7202 */ /* 0x000fe20000000f00 */
[----:B------:R-:W-:-:S02]  /*46d0*/  IMAD.MOV.U32 R190, RZ, RZ, R116 ;  /* 0x000000ffffbe7224 */ /* 0x000fc400078e0074 */
[----:B------:R-:W-:-:S05]  /*46e0*/  IMAD.MOV.U32 R191, RZ, RZ, R118 ;  /* 0x000000ffffbf7224 */ /* 0x000fca00078e0076 */
[----:B------:R2:W-:Y:S04]  /*46f0*/  STS.128 [R4+UR12+0x3000], R188 ;  /* 0x003000bc04007988 */ /* 0x0005e80008000c0c */
[----:B--2---:R-:W2:Y:S04]  /*4700*/  LDL.LU R188, [R1+0x120] ;  /* 0x0001200001bc7983 */ /* 0x004ea80000300800 */
[----:B------:R-:W2:Y:S04]  /*4710*/  LDL.LU R189, [R1+0x124] ;  /* 0x0001240001bd7983 */ /* 0x000ea80000300800 */
[----:B------:R-:W2:Y:S04]  /*4720*/  LDL.LU R190, [R1+0x12c] ;  /* 0x00012c0001be7983 */ /* 0x000ea80000300800 */
[----:B------:R-:W2:Y:S01]  /*4730*/  LDL.LU R191, [R1+0x130] ;  /* 0x0001300001bf7983 */ /* 0x000ea20000300800 */
[----:B------:R-:W-:Y:S01]  /*4740*/  MOV R88, R89 ;  /* 0x0000005900587202 */ /* 0x000fe20000000f00 */
[----:B------:R-:W-:Y:S01]  /*4750*/  IMAD.MOV.U32 R193, RZ, RZ, R94 ;  /* 0x000000ffffc17224 */ /* 0x000fe200078e005e */
[----:B------:R-:W-:Y:S01]  /*4760*/  MOV R192, R92 ;  /* 0x0000005c00c07202 */ /* 0x000fe20000000f00 */
[----:B------:R-:W-:Y:S01]  /*4770*/  IMAD.MOV.U32 R194, RZ, RZ, R108 ;  /* 0x000000ffffc27224 */ /* 0x000fe200078e006c */
[----:B------:R-:W-:Y:S01]  /*4780*/  MOV R195, R110 ;  /* 0x0000006e00c37202 */ /* 0x000fe20000000f00 */
[----:B------:R-:W-:Y:S01]  /*4790*/  IMAD.MOV.U32 R196, RZ, RZ, R96 ;  /* 0x000000ffffc47224 */ /* 0x000fe200078e0060 */
[----:B------:R-:W-:Y:S01]  /*47a0*/  MOV R198, R112 ;  /* 0x0000007000c67202 */ /* 0x000fe20000000f00 */
[----:B------:R-:W-:-:S02]  /*47b0*/  IMAD.MOV.U32 R197, RZ, RZ, R98 ;  /* 0x000000ffffc57224 */ /* 0x000fc400078e0062 */
[----:B------:R-:W-:Y:S02]  /*47c0*/  IMAD.MOV.U32 R199, RZ, RZ, R114 ;  /* 0x000000ffffc77224 */ /* 0x000fe400078e0072 */
[----:B------:R-:W-:Y:S01]  /*47d0*/  IMAD.MOV.U32 R89, RZ, RZ, R91 ;  /* 0x000000ffff597224 */ /* 0x000fe200078e005b */
[----:B------:R-:W-:Y:S01]  /*47e0*/  MOV R91, R107 ;  /* 0x0000006b005b7202 */ /* 0x000fe20000000f00 */
[----:B------:R-:W-:Y:S01]  /*47f0*/  IMAD.MOV.U32 R90, RZ, RZ, R105 ;  /* 0x000000ffff5a7224 */ /* 0x000fe200078e0069 */
[----:B------:R-:W-:Y:S01]  /*4800*/  STS.128 [R4+UR12+0x1000], R192 ;  /* 0x001000c004007988 */ /* 0x000fe20008000c0c */
[----:B------:R-:W-:Y:S01]  /*4810*/  MOV R100, R101 ;  /* 0x0000006500647202 */ /* 0x000fe20000000f00 */
[----:B------:R-:W-:Y:S02]  /*4820*/  IMAD.MOV.U32 R101, RZ, RZ, R103 ;  /* 0x000000ffff657224 */ /* 0x000fe400078e0067 */
[----:B------:R-:W-:Y:S01]  /*4830*/  STS.128 [R4+UR12+0x2000], R196 ;  /* 0x002000c404007988 */ /* 0x000fe20008000c0c */
[----:B------:R-:W-:Y:S01]  /*4840*/  IMAD.MOV.U32 R92, RZ, RZ, R97 ;  /* 0x000000ffff5c7224 */ /* 0x000fe200078e0061 */
[----:B------:R-:W-:-:S02]  /*4850*/  MOV R103, R119 ;  /* 0x0000007700677202 */ /* 0x000fc40000000f00 */
[----:B------:R3:W-:Y:S01]  /*4860*/  STS.128 [R5+UR12], R88 ;  /* 0x0000005805007988 */ /* 0x0007e20008000c0c */
[----:B------:R-:W-:Y:S02]  /*4870*/  IMAD.MOV.U32 R94, RZ, RZ, R113 ;  /* 0x000000ffff5e7224 */ /* 0x000fe400078e0071 */
[----:B------:R-:W-:-:S05]  /*4880*/  IMAD.MOV.U32 R102, RZ, RZ, R117 ;  /* 0x000000ffff667224 */ /* 0x000fca00078e0075 */
[----:B------:R-:W-:Y:S01]  /*4890*/  STS.128 [R5+UR12+0x3000], R100 ;  /* 0x0030006405007988 */ /* 0x000fe20008000c0c */
[----:B---3--:R-:W-:Y:S01]  /*48a0*/  IMAD.MOV.U32 R88, RZ, RZ, R93 ;  /* 0x000000ffff587224 */ /* 0x008fe200078e005d */
[----:B------:R-:W-:Y:S01]  /*48b0*/  MOV R90, R109 ;  /* 0x0000006d005a7202 */ /* 0x000fe20000000f00 */
[----:B------:R-:W-:Y:S01]  /*48c0*/  IMAD.MOV.U32 R89, RZ, RZ, R95 ;  /* 0x000000ffff597224 */ /* 0x000fe200078e005f */
[----:B------:R-:W-:Y:S01]  /*48d0*/  MOV R93, R99 ;  /* 0x00000063005d7202 */ /* 0x000fe20000000f00 */
[----:B------:R-:W-:Y:S02]  /*48e0*/  IMAD.MOV.U32 R91, RZ, RZ, R111 ;  /* 0x000000ffff5b7224 */ /* 0x000fe400078e006f */
[----:B------:R-:W-:-:S03]  /*48f0*/  IMAD.MOV.U32 R95, RZ, RZ, R115 ;  /* 0x000000ffff5f7224 */ /* 0x000fc600078e0073 */
[----:B------:R-:W-:Y:S04]  /*4900*/  STS.128 [R5+UR12+0x1000], R88 ;  /* 0x0010005805007988 */ /* 0x000fe80008000c0c */
        /* <DEDUP_REMOVED lines=11> */
[----:B--2---:R2:W-:Y:S04]  /*49c0*/  STS.128 [R4+UR12], R188 ;  /* 0x000000bc04007988 */ /* 0x0045e80008000c0c */
[----:B--2---:R-:W2:Y:S01]  /*49d0*/  LDL.LU R188, [R1+0x128] ;  /* 0x0001280001bc7983 */ /* 0x004ea20000300800 */
[----:B------:R-:W-:Y:S01]  /*49e0*/  IMAD.MOV.U32 R189, RZ, RZ, R230 ;  /* 0x000000ffffbd7224 */ /* 0x000fe200078e00e6 */
[----:B------:R-:W-:Y:S01]  /*49f0*/  MOV R191, R227 ;  /* 0x000000e300bf7202 */ /* 0x000fe20000000f00 */
[----:B------:R-:W-:Y:S01]  /*4a00*/  IMAD.MOV.U32 R190, RZ, RZ, R229 ;  /* 0x000000ffffbe7224 */ /* 0x000fe200078e00e5 */
[----:B------:R-:W-:Y:S01]  /*4a10*/  MOV R194, R223 ;  /* 0x000000df00c27202 */ /* 0x000fe20000000f00 */
[----:B------:R-:W-:-:S02]  /*4a20*/  IMAD.MOV.U32 R192, RZ, RZ, R226 ;  /* 0x000000ffffc07224 */ /* 0x000fc400078e00e2 */
[----:B------:R-:W-:Y:S02]  /*4a30*/  IMAD.MOV.U32 R193, RZ, RZ, R225 ;  /* 0x000000ffffc17224 */ /* 0x000fe400078e00e1 */
[----:B------:R-:W-:-:S05]  /*4a40*/  IMAD.MOV.U32 R195, RZ, RZ, R222 ;  /* 0x000000ffffc37224 */ /* 0x000fca00078e00de */
[----:B------:R3:W-:Y:S02]  /*4a50*/  STS.128 [R4+UR12+0x2000], R192 ;  /* 0x002000c004007988 */ /* 0x0007e40008000c0c */
[----:B---3--:R-:W-:Y:S01]  /*4a60*/  IMAD.MOV.U32 R192, RZ, RZ, R213 ;  /* 0x000000ffffc07224 */ /* 0x008fe200078e00d5 */
[----:B------:R-:W-:Y:S01]  /*4a70*/  MOV R194, R211 ;  /* 0x000000d300c27202 */ /* 0x000fe20000000f00 */
[----:B------:R-:W-:Y:S02]  /*4a80*/  IMAD.MOV.U32 R193, RZ, RZ, R212 ;  /* 0x000000ffffc17224 */ /* 0x000fe400078e00d4 */
        /* <DEDUP_REMOVED lines=9> */
[----:B------:R-:W3:Y:S01]  /*4b20*/  LDL.LU R136, [R1+0x1b4] ;  /* 0x0001b40001887983 */ /* 0x000ee20000300800 */
[----:B------:R-:W-:-:S02]  /*4b30*/  IMAD.MOV.U32 R228, RZ, RZ, R128 ;  /* 0x000000ffffe47224 */ /* 0x000fc400078e0080 */
[----:B------:R-:W-:Y:S01]  /*4b40*/  IMAD.MOV.U32 R229, RZ, RZ, R130 ;  /* 0x000000ffffe57224 */ /* 0x000fe200078e0082 */
[----:B------:R-:W4:Y:S01]  /*4b50*/  LDL.LU R138, [R1+0x1a8] ;  /* 0x0001a800018a7983 */ /* 0x000f220000300800 */
[----:B------:R-:W-:-:S03]  /*4b60*/  IMAD.MOV.U32 R231, RZ, RZ, R146 ;  /* 0x000000ffffe77224 */ /* 0x000fc600078e0092 */
[----:B------:R-:W5:Y:S04]  /*4b70*/  LDL.LU R140, [R1+0x1b0] ;  /* 0x0001b000018c7983 */ /* 0x000f680000300800 */
[----:B--2---:R2:W-:Y:S02]  /*4b80*/  STS.128 [R4+UR12+0x1000], R188 ;  /* 0x001000bc04007988 */ /* 0x0045e40008000c0c */
[----:B--2---:R-:W-:Y:S01]  /*4b90*/  IMAD.MOV.U32 R188, RZ, RZ, R221 ;  /* 0x000000ffffbc7224 */ /* 0x004fe200078e00dd */
[----:B------:R-:W-:Y:S01]  /*4ba0*/  MOV R189, R220 ;  /* 0x000000dc00bd7202 */ /* 0x000fe20000000f00 */
[----:B------:R-:W-:Y:S02]  /*4bb0*/  IMAD.MOV.U32 R190, RZ, RZ, R219 ;  /* 0x000000ffffbe7224 */ /* 0x000fe400078e00db */
[----:B------:R-:W-:-:S05]  /*4bc0*/  IMAD.MOV.U32 R191, RZ, RZ, R218 ;  /* 0x000000ffffbf7224 */ /* 0x000fca00078e00da */
[----:B------:R2:W-:Y:S04]  /*4bd0*/  STS.128 [R4+UR12+0x3000], R188 ;  /* 0x003000bc04007988 */ /* 0x0005e80008000c0c */
[----:B------:R0:W-:Y:S01]  /*4be0*/  STS.128 [R5+UR12+0x1000], R192 ;  /* 0x001000c005007988 */ /* 0x0001e20008000c0c */
[----:B--2---:R-:W-:Y:S01]  /*4bf0*/  MOV R188, R217 ;  /* 0x000000d900bc7202 */ /* 0x004fe20000000f00 */
[----:B------:R-:W-:Y:S01]  /*4c00*/  IMAD.MOV.U32 R189, RZ, RZ, R216 ;  /* 0x000000ffffbd7224 */ /* 0x000fe200078e00d8 */
[----:B------:R-:W-:Y:S01]  /*4c10*/  MOV R191, R214 ;  /* 0x000000d600bf7202 */ /* 0x000fe20000000f00 */
[----:B------:R-:W-:Y:S01]  /*4c20*/  IMAD.MOV.U32 R190, RZ, RZ, R215 ;  /* 0x000000ffffbe7224 */ /* 0x000fe200078e00d7 */
[----:B0-----:R-:W-:Y:S01]  /*4c30*/  MOV R192, R205 ;  /* 0x000000cd00c07202 */ /* 0x001fe20000000f00 */
[----:B------:R-:W-:Y:S01]  /*4c40*/  IMAD.MOV.U32 R193, RZ, RZ, R204 ;  /* 0x000000ffffc17224 */ /* 0x000fe200078e00cc */
[----:B------:R-:W-:Y:S01]  /*4c50*/  MOV R195, R202 ;  /* 0x000000ca00c37202 */ /* 0x000fe20000000f00 */
[----:B------:R-:W-:Y:S01]  /*4c60*/  IMAD.MOV.U32 R194, RZ, RZ, R203 ;  /* 0x000000ffffc27224 */ /* 0x000fe200078e00cb */
[----:B------:R0:W-:Y:S04]  /*4c70*/  STS.128 [R5+UR12], R188 ;  /* 0x000000bc05007988 */ /* 0x0001e80008000c0c */
[----:B------:R-:W-:Y:S01]  /*4c80*/  STS.128 [R5+UR12+0x3000], R192 ;  /* 0x003000c005007988 */ /* 0x000fe20008000c0c */
[----:B0-----:R-:W-:Y:S01]  /*4c90*/  IMAD.MOV.U32 R188, RZ, RZ, R209 ;  /* 0x000000ffffbc7224 */ /* 0x001fe200078e00d1 */
[----:B------:R-:W-:Y:S01]  /*4ca0*/  MOV R189, R208 ;  /* 0x000000d000bd7202 */ /* 0x000fe20000000f00 */
[----:B------:R-:W-:-:S02]  /*4cb0*/  IMAD.MOV.U32 R190, RZ, RZ, R207 ;  /* 0x000000ffffbe7224 */ /* 0x000fc400078e00cf */
[----:B------:R-:W-:-:S05]  /*4cc0*/  IMAD.MOV.U32 R191, RZ, RZ, R206 ;  /* 0x000000ffffbf7224 */ /* 0x000fca00078e00ce */
[----:B------:R-:W-:Y:S01]  /*4cd0*/  STS.128 [R5+UR12+0x2000], R188 ;  /* 0x002000bc05007988 */ /* 0x000fe20008000c0c */
[----:B------:R-:W-:Y:S01]  /*4ce0*/  BAR.SYNC.DEFER_BLOCKING 0x0 ;  /* 0x0000000000007b1d */ /* 0x000fe20000010000 */
[----:B------:R-:W-:Y:S01]  /*4cf0*/  IMAD.MOV.U32 R220, RZ, RZ, R120 ;  /* 0x000000ffffdc7224 */ /* 0x000fe200078e0078 */
[----:B------:R-:W-:Y:S01]  /*4d00*/  MOV R221, R122 ;  /* 0x0000007a00dd7202 */ /* 0x000fe20000000f00 */
[----:B------:R-:W-:Y:S02]  /*4d10*/  IMAD.MOV.U32 R120, RZ, RZ, R201 ;  /* 0x000000ffff787224 */ /* 0x000fe400078e00c9 */
[----:B------:R-:W-:Y:S01]  /*4d20*/  IMAD.MOV.U32 R122, RZ, RZ, R200 ;  /* 0x000000ffff7a7224 */ /* 0x000fe200078e00c8 */
[----:B------:R-:W0:Y:S04]  /*4d30*/  LDS.128 R216, [R0+UR12] ;  /* 0x0000000c00d87984 */ /* 0x000e280008000c00 */
[----:B------:R-:W2:Y:S04]  /*4d40*/  LDS.128 R212, [R0+UR12+0x200] ;  /* 0x0002000c00d47984 */ /* 0x000ea80008000c00 */
[----:B------:R-:W3:Y:S04]  /*4d50*/  LDS.128 R208, [R0+UR12+0x400] ;  /* 0x0004000c00d07984 */ /* 0x000ee80008000c00 */
[----:B------:R-:W3:Y:S04]  /*4d60*/  LDS.128 R204, [R0+UR12+0x600] ;  /* 0x0006000c00cc7984 */ /* 0x000ee80008000c00 */
[----:B------:R-:W3:Y:S04]  /*4d70*/  LDS.128 R200, [R0+UR12+0x800] ;  /* 0x0008000c00c87984 */ /* 0x000ee80008000c00 */
[----:B------:R-:W3:Y:S04]  /*4d80*/  LDS.128 R196, [R0+UR12+0xa00] ;  /* 0x000a000c00c47984 */ /* 0x000ee80008000c00 */
[----:B------:R-:W3:Y:S04]  /*4d90*/  LDS.128 R192, [R0+UR12+0xc00] ;  /* 0x000c000c00c07984 */ /* 0x000ee80008000c00 */
[----:B------:R-:W3:Y:S01]  /*4da0*/  LDS.128 R188, [R0+UR12+0xe00] ;  /* 0x000e000c00bc7984 */ /* 0x000ee20008000c00 */
[----:B------:R-:W-:Y:S06]  /*4db0*/  BAR.SYNC.DEFER_BLOCKING 0x0 ;  /* 0x0000000000007b1d */ /* 0x000fec0000010000 */
[----:B------:R1:W-:Y:S04]  /*4dc0*/  STS.128 [R4+UR12], R220 ;  /* 0x000000dc04007988 */ /* 0x0003e80008000c0c */
[----:B------:R-:W-:Y:S01]  /*4dd0*/  STS.128 [R4+UR12+0x2000], R228 ;  /* 0x002000e404007988 */ /* 0x000fe20008000c0c */
[----:B-1----:R-:W-:-:S02]  /*4de0*/  IMAD.MOV.U32 R223, RZ, RZ, R224 ;  /* 0x000000ffffdf7224 */ /* 0x002fc400078e00e0 */
[----:B------:R-:W-:-:S05]  /*4df0*/  IMAD.MOV.U32 R224, RZ, RZ, R124 ;  /* 0x000000ffffe07224 */ /* 0x000fca00078e007c */
[----:B------:R1:W-:Y:S04]  /*4e00*/  STS.128 [R4+UR12+0x1000], R224 ;  /* 0x001000e004007988 */ /* 0x0003e80008000c0c */
[----:B-1----:R-:W4:Y:S04]  /*4e10*/  LDL.LU.64 R226, [R1+0x178] ;  /* 0x0001780001e27983 */ /* 0x002f280000300a00 */
[----:B------:R-:W3:Y:S04]  /*4e20*/  LDL.LU.64 R224, [R1+0x168] ;  /* 0x0001680001e07983 */ /* 0x000ee80000300a00 */
[----:B------:R-:W5:Y:S01]  /*4e30*/  LDL.LU.64 R228, [R1+0x180] ;  /* 0x0001800001e47983 */ /* 0x000f620000300a00 */
[----:B------:R-:W-:Y:S01]  /*4e40*/  MOV R221, R134 ;  /* 0x0000008600dd7202 */ /* 0x000fe20000000f00 */
[----:B------:R-:W-:Y:S01]  /*4e50*/  IMAD.MOV.U32 R134, RZ, RZ, R120 ;  /* 0x000000ffff867224 */ /* 0x000fe200078e0078 */
[----:B------:R-:W-:Y:S01]  /*4e60*/  MOV R146, R223 ;  /* 0x000000df00927202 */ /* 0x000fe20000000f00 */
[----:B------:R-:W-:Y:S01]  /*4e70*/  IMAD.MOV.U32 R220, RZ, RZ, R132 ;  /* 0x000000ffffdc7224 */ /* 0x000fe200078e0084 */
[----:B------:R-:W-:Y:S01]  /*4e80*/  MOV R223, R150 ;  /* 0x0000009600df7202 */ /* 0x000fe20000000f00 */
[----:B------:R-:W-:-:S02]  /*4e90*/  IMAD.MOV.U32 R120, RZ, RZ, R121 ;  /* 0x000000ffff787224 */ /* 0x000fc400078e0079 */
[----:B------:R-:W-:Y:S01]  /*4ea0*/  IMAD.MOV.U32 R222, RZ, RZ, R148 ;  /* 0x000000ffffde7224 */ /* 0x000fe200078e0094 */
[----:B------:R-:W-:Y:S01]  /*4eb0*/  MOV R124, R129 ;  /* 0x00000081007c7202 */ /* 0x000fe20000000f00 */
[----:B------:R-:W-:Y:S01]  /*4ec0*/  IMAD.MOV.U32 R132, RZ, RZ, R122 ;  /* 0x000000ffff847224 */ /* 0x000fe200078e007a */
[----:B------:R-:W-:Y:S01]  /*4ed0*/  MOV R122, R137 ;  /* 0x00000089007a7202 */ /* 0x000fe20000000f00 */
[----:B------:R-:W-:Y:S01]  /*4ee0*/  IMAD.MOV.U32 R121, RZ, RZ, R123 ;  /* 0x000000ffff797224 */ /* 0x000fe200078e007b */
[----:B------:R-:W-:Y:S01]  /*4ef0*/  MOV R130, R149 ;  /* 0x0000009500827202 */ /* 0x000fe20000000f00 */
[----:B------:R-:W-:Y:S01]  /*4f00*/  IMAD.MOV.U32 R123, RZ, RZ, R139 ;  /* 0x000000ffff7b7224 */ /* 0x000fe200078e008b */
[----:B------:R-:W-:Y:S01]  /*4f10*/  STS.128 [R4+UR12+0x3000], R220 ;  /* 0x003000dc04007988 */ /* 0x000fe20008000c0c */
[----:B------:R-:W-:-:S03]  /*4f20*/  IMAD.MOV.U32 R126, RZ, RZ, R145 ;  /* 0x000000ffff7e7224 */ /* 0x000fc600078e0091 */
[----:B------:R1:W-:Y:S01]  /*4f30*/  STS.128 [R5+UR12], R120 ;  /* 0x0000007805007988 */ /* 0x0003e20008000c0c */
[----:B------:R-:W-:Y:S02]  /*4f40*/  IMAD.MOV.U32 R128, RZ, RZ, R133 ;  /* 0x000000ffff807224 */ /* 0x000fe400078e0085 */
[----:B------:R-:W-:Y:S01]  /*4f50*/  IMAD.MOV.U32 R129, RZ, RZ, R135 ;  /* 0x000000ffff817224 */ /* 0x000fe200078e0087 */
[----:B------:R-:W2:Y:S01]  /*4f60*/  LDL.LU.64 R230, [R1+0x170] ;  /* 0x0001700001e67983 */ /* 0x000ea20000300a00 */
[----:B-1----:R-:W-:Y:S01]  /*4f70*/  IMAD.MOV.U32 R120, RZ, RZ, R125 ;  /* 0x000000ffff787224 */ /* 0x002fe200078e007d */
[----:B------:R-:W-:Y:S01]  /*4f80*/  MOV R121, R127 ;  /* 0x0000007f00797202 */ /* 0x000fe20000000f00 */
[----:B------:R-:W-:Y:S01]  /*4f90*/  IMAD.MOV.U32 R125, RZ, RZ, R131 ;  /* 0x000000ffff7d7224 */ /* 0x000fe200078e0083 */
[----:B------:R-:W-:Y:S01]  /*4fa0*/  MOV R127, R147 ;  /* 0x00000093007f7202 */ /* 0x000fe20000000f00 */
[----:B------:R-:W-:Y:S02]  /*4fb0*/  IMAD.MOV.U32 R122, RZ, RZ, R141 ;  /* 0x000000ffff7a7224 */ /* 0x000fe400078e008d */
[----:B------:R-:W-:-:S02]  /*4fc0*/  IMAD.MOV.U32 R123, RZ, RZ, R143 ;  /* 0x000000ffff7b7224 */ /* 0x000fc400078e008f */
[----:B------:R-:W-:Y:S01]  /*4fd0*/  IMAD.MOV.U32 R131, RZ, RZ, R151 ;  /* 0x000000ffff837224 */ /* 0x000fe200078e0097 */
[----:B------:R-:W-:Y:S04]  /*4fe0*/  STS.128 [R5+UR12+0x2000], R124 ;  /* 0x0020007c05007988 */ /* 0x000fe80008000c0c */
[----:B------:R-:W-:Y:S04]  /*4ff0*/  STS.128 [R5+UR12+0x1000], R120 ;  /* 0x0010007805007988 */ /* 0x000fe80008000c0c */
[----:B------:R-:W-:Y:S01]  /*5000*/  STS.128 [R5+UR12+0x3000], R128 ;  /* 0x0030008005007988 */ /* 0x000fe20008000c0c */
[----:B------:R-:W-:Y:S06]  /*5010*/  BAR.SYNC.DEFER_BLOCKING 0x0 ;  /* 0x0000000000007b1d */ /* 0x000fec0000010000 */
[----:B-----5:R-:W-:Y:S04]  /*5020*/  STG.E desc[UR14][R228.64], R134 ;  /* 0x00000086e4007986 */ /* 0x020fe8000c10190e */
[----:B------:R-:W-:Y:S04]  /*5030*/  STG.E desc[UR14][R228.64+0x80], R132 ;  /* 0x00008084e4007986 */ /* 0x000fe8000c10190e */
[----:B------:R-:W-:Y:S04]  /*5040*/  STG.E desc[UR14][R228.64+0x100], R40 ;  /* 0x00010028e4007986 */ /* 0x000fe8000c10190e */
[----:B------:R-:W-:Y:S04]  /*5050*/  STG.E desc[UR14][R228.64+0x180], R42 ;  /* 0x0001802ae4007986 */ /* 0x000fe8000c10190e */
[----:B------:R-:W-:Y:S04]  /*5060*/  STG.E desc[UR14][R228.64+0x200], R184 ;  /* 0x000200b8e4007986 */ /* 0x000fe8000c10190e */
[----:B------:R-:W-:Y:S04]  /*5070*/  STG.E desc[UR14][R228.64+0x280], R186 ;  /* 0x000280bae4007986 */ /* 0x000fe8000c10190e */
[----:B0-----:R-:W-:Y:S04]  /*5080*/  STG.E desc[UR14][R228.64+0x300], R216 ;  /* 0x000300d8e4007986 */ /* 0x001fe8000c10190e */
[----:B------:R-:W-:Y:S04]  /*5090*/  STG.E desc[UR14][R228.64+0x380], R218 ;  /* 0x000380dae4007986 */ /* 0x000fe8000c10190e */
[----:B----4-:R0:W-:Y:S04]  /*50a0*/  STG.E desc[UR14][R226.64], R146 ;  /* 0x00000092e2007986 */ /* 0x0101e8000c10190e */
[----:B------:R1:W-:Y:S04]  /*50b0*/  STG.E desc[UR14][R226.64+0x80], R144 ;  /* 0x00008090e2007986 */ /* 0x0003e8000c10190e */
[----:B------:R-:W-:Y:S04]  /*50c0*/  STG.E desc[UR14][R226.64+0x100], R41 ;  /* 0x00010029e2007986 */ /* 0x000fe8000c10190e */
[----:B0-----:R-:W4:Y:S04]  /*50d0*/  LDL.LU R146, [R1+0x198] ;  /* 0x0001980001927983 */ /* 0x001f280000300800 */
[----:B-1----:R-:W5:Y:S04]  /*50e0*/  LDL.LU R144, [R1+0x1a0] ;  /* 0x0001a00001907983 */ /* 0x002f680000300800 */
[----:B------:R-:W4:Y:S04]  /*50f0*/  LDL.LU.64 R220, [R1+0x160] ;  /* 0x0001600001dc7983 */ /* 0x000f280000300a00 */
[----:B------:R-:W-:Y:S04]  /*5100*/  STG.E desc[UR14][R226.64+0x180], R43 ;  /* 0x0001802be2007986 */ /* 0x000fe8000c10190e */
[----:B------:R-:W-:Y:S04]  /*5110*/  STG.E desc[UR14][R226.64+0x200], R185 ;  /* 0x000200b9e2007986 */ /* 0x000fe8000c10190e */
[----:B------:R-:W-:Y:S04]  /*5120*/  STG.E desc[UR14][R226.64+0x280], R187 ;  /* 0x000280bbe2007986 */ /* 0x000fe8000c10190e */
[----:B------:R-:W-:Y:S04]  /*5130*/  STG.E desc[UR14][R226.64+0x300], R217 ;  /* 0x000300d9e2007986 */ /* 0x000fe8000c10190e */
[----:B------:R0:W-:Y:S04]  /*5140*/  STG.E desc[UR14][R226.64+0x380], R219 ;  /* 0x000380dbe2007986 */ /* 0x0001e8000c10190e */
[----:B0-----:R-:W5:Y:S04]  /*5150*/  LDL.LU R226, [R1+0x19c] ;  /* 0x00019c0001e27983 */ /* 0x001f680000300800 */
[----:B------:R-:W5:Y:S04]  /*5160*/  LDL.LU R227, [R1+0x1a4] ;  /* 0x0001a40001e37983 */ /* 0x000f680000300800 */
[----:B------:R-:W5:Y:S04]  /*5170*/  LDL.LU.64 R222, [R1+0x158] ;  /* 0x0001580001de7983 */ /* 0x000f680000300a00 */
[----:B--2---:R0:W-:Y:S04]  /*5180*/  STG.E desc[UR14][R230.64], R142 ;  /* 0x0000008ee6007986 */ /* 0x0041e8000c10190e */
[----:B------:R1:W-:Y:S04]  /*5190*/  STG.E desc[UR14][R230.64+0x80], R140 ;  /* 0x0000808ce6007986 */ /* 0x0003e8000c10190e */
[----:B------:R-:W2:Y:S04]  /*51a0*/  LDL.LU.64 R228, [R1+0x150] ;  /* 0x0001500001e47983 */ /* 0x000ea80000300a00 */
[----:B------:R-:W-:Y:S04]  /*51b0*/  STG.E desc[UR14][R230.64+0x100], R36 ;  /* 0x00010024e6007986 */ /* 0x000fe8000c10190e */
[----:B------:R-:W-:Y:S04]  /*51c0*/  STG.E desc[UR14][R230.64+0x180], R38 ;  /* 0x00018026e6007986 */ /* 0x000fe8000c10190e */
[----:B0-----:R-:W2:Y:S04]  /*51d0*/  LDL.LU R142, [R1+0x188] ;  /* 0x00018800018e7983 */ /* 0x001ea80000300800 */
[----:B------:R-:W-:Y:S04]  /*51e0*/  STG.E desc[UR14][R230.64+0x200], R180 ;  /* 0x000200b4e6007986 */ /* 0x000fe8000c10190e */
[----:B-1----:R-:W2:Y:S04]  /*51f0*/  LDL.LU R140, [R1+0x190] ;  /* 0x00019000018c7983 */ /* 0x002ea80000300800 */
[----:B------:R-:W-:Y:S04]  /*5200*/  STG.E desc[UR14][R230.64+0x280], R182 ;  /* 0x000280b6e6007986 */ /* 0x000fe8000c10190e */
[----:B------:R-:W-:Y:S04]  /*5210*/  STG.E desc[UR14][R230.64+0x300], R212 ;  /* 0x000300d4e6007986 */ /* 0x000fe8000c10190e */
[----:B------:R-:W-:Y:S04]  /*5220*/  STG.E desc[UR14][R230.64+0x380], R214 ;  /* 0x000380d6e6007986 */ /* 0x000fe8000c10190e */
[----:B---3--:R0:W-:Y:S04]  /*5230*/  STG.E desc[UR14][R224.64], R138 ;  /* 0x0000008ae0007986 */ /* 0x0081e8000c10190e */
[----:B------:R1:W-:Y:S04]  /*5240*/  STG.E desc[UR14][R224.64+0x80], R136 ;  /* 0x00008088e0007986 */ /* 0x0003e8000c10190e */
[----:B------:R-:W-:Y:S04]  /*5250*/  STG.E desc[UR14][R224.64+0x100], R37 ;  /* 0x00010025e0007986 */ /* 0x000fe8000c10190e */
[----:B0-----:R-:W3:Y:S04]  /*5260*/  LDL.LU R138, [R1+0x18c] ;  /* 0x00018c00018a7983 */ /* 0x001ee80000300800 */
[----:B-1----:R-:W3:Y:S04]  /*5270*/  LDL.LU R136, [R1+0x194] ;  /* 0x0001940001887983 */ /* 0x002ee80000300800 */
[----:B------:R-:W3:Y:S04]  /*5280*/  LDL.LU.64 R230, [R1+0x148] ;  /* 0x0001480001e67983 */ /* 0x000ee80000300a00 */
[----:B------:R-:W-:Y:S04]  /*5290*/  STG.E desc[UR14][R224.64+0x180], R39 ;  /* 0x00018027e0007986 */ /* 0x000fe8000c10190e */
[----:B------:R-:W-:Y:S04]  /*52a0*/  STG.E desc[UR14][R224.64+0x200], R181 ;  /* 0x000200b5e0007986 */ /* 0x000fe8000c10190e */
[----:B------:R-:W-:Y:S04]  /*52b0*/  STG.E desc[UR14][R224.64+0x280], R183 ;  /* 0x000280b7e0007986 */ /* 0x000fe8000c10190e */
[----:B------:R-:W-:Y:S04]  /*52c0*/  STG.E desc[UR14][R224.64+0x300], R213 ;  /* 0x000300d5e0007986 */ /* 0x000fe8000c10190e */
[----:B------:R0:W-:Y:S04]  /*52d0*/  STG.E desc[UR14][R224.64+0x380], R215 ;  /* 0x000380d7e0007986 */ /* 0x0001e8000c10190e */
[----:B0-----:R-:W3:Y:S04]  /*52e0*/  LDL.LU.64 R224, [R1+0x140] ;  /* 0x0001400001e07983 */ /* 0x001ee80000300a00 */
[----:B----4-:R-:W-:Y:S04]  /*52f0*/  STG.E desc[UR14][R220.64], R146 ;  /* 0x00000092dc007986 */ /* 0x010fe8000c10190e */
[----:B-----5:R-:W-:Y:S04]  /*5300*/  STG.E desc[UR14][R220.64+0x80], R144 ;  /* 0x00008090dc007986 */ /* 0x020fe8000c10190e */
[----:B------:R-:W-:Y:S04]  /*5310*/  STG.E desc[UR14][R220.64+0x100], R32 ;  /* 0x00010020dc007986 */ /* 0x000fe8000c10190e */
[----:B------:R-:W-:Y:S04]  /*5320*/  STG.E desc[UR14][R220.64+0x180], R34 ;  /* 0x00018022dc007986 */ /* 0x000fe8000c10190e */
[----:B------:R-:W-:Y:S04]  /*5330*/  STG.E desc[UR14][R220.64+0x200], R176 ;  /* 0x000200b0dc007986 */ /* 0x000fe8000c10190e */
[----:B------:R-:W-:Y:S04]  /*5340*/  STG.E desc[UR14][R220.64+0x280], R178 ;  /* 0x000280b2dc007986 */ /* 0x000fe8000c10190e */
[----:B------:R-:W-:Y:S04]  /*5350*/  STG.E desc[UR14][R220.64+0x300], R208 ;  /* 0x000300d0dc007986 */ /* 0x000fe8000c10190e */
[----:B------:R-:W-:Y:S04]  /*5360*/  STG.E desc[UR14][R220.64+0x380], R210 ;  /* 0x000380d2dc007986 */ /* 0x000fe8000c10190e */
[----:B------:R-:W-:Y:S04]  /*5370*/  STG.E desc[UR14][R222.64], R226 ;  /* 0x000000e2de007986 */ /* 0x000fe8000c10190e */
[----:B------:R0:W-:Y:S04]  /*5380*/  STG.E desc[UR14][R222.64+0x80], R227 ;  /* 0x000080e3de007986 */ /* 0x0001e8000c10190e */
[----:B0-----:R-:W4:Y:S04]  /*5390*/  LDL.LU.64 R226, [R1+0x138] ;  /* 0x0001380001e27983 */ /* 0x001f280000300a00 */
[----:B------:R-:W-:Y:S04]  /*53a0*/  STG.E desc[UR14][R222.64+0x100], R33 ;  /* 0x00010021de007986 */ /* 0x000fe8000c10190e */
[----:B------:R-:W-:Y:S04]  /*53b0*/  STG.E desc[UR14][R222.64+0x180], R35 ;  /* 0x00018023de007986 */ /* 0x000fe8000c10190e */
[----:B------:R-:W-:Y:S04]  /*53c0*/  STG.E desc[UR14][R222.64+0x200], R177 ;  /* 0x000200b1de007986 */ /* 0x000fe8000c10190e */
[----:B------:R-:W-:Y:S04]  /*53d0*/  STG.E desc[UR14][R222.64+0x280], R179 ;  /* 0x000280b3de007986 */ /* 0x000fe8000c10190e */
[----:B------:R-:W-:Y:S04]  /*53e0*/  STG.E desc[UR14][R222.64+0x300], R209 ;  /* 0x000300d1de007986 */ /* 0x000fe8000c10190e */
[----:B------:R-:W-:Y:S04]  /*53f0*/  STG.E desc[UR14][R222.64+0x380], R211 ;  /* 0x000380d3de007986 */ /* 0x000fe8000c10190e */
[----:B--2---:R-:W-:Y:S04]  /*5400*/  STG.E desc[UR14][R228.64], R142 ;  /* 0x0000008ee4007986 */ /* 0x004fe8000c10190e */
[----:B------:R-:W-:Y:S04]  /*5410*/  STG.E desc[UR14][R228.64+0x80], R140 ;  /* 0x0000808ce4007986 */ /* 0x000fe8000c10190e */
[----:B------:R-:W-:Y:S04]  /*5420*/  STG.E desc[UR14][R228.64+0x100], R28 ;  /* 0x0001001ce4007986 */ /* 0x000fe8000c10190e */
[----:B------:R-:W-:Y:S04]  /*5430*/  STG.E desc[UR14][R228.64+0x180], R30 ;  /* 0x0001801ee4007986 */ /* 0x000fe8000c10190e */
[----:B------:R-:W-:Y:S04]  /*5440*/  STG.E desc[UR14][R228.64+0x200], R172 ;  /* 0x000200ace4007986 */ /* 0x000fe8000c10190e */
[----:B------:R-:W-:Y:S04]  /*5450*/  STG.E desc[UR14][R228.64+0x280], R174 ;  /* 0x000280aee4007986 */ /* 0x000fe8000c10190e */
[----:B------:R-:W-:Y:S04]  /*5460*/  STG.E desc[UR14][R228.64+0x300], R204 ;  /* 0x000300cce4007986 */ /* 0x000fe8000c10190e */
[----:B------:R-:W-:Y:S04]  /*5470*/  STG.E desc[UR14][R228.64+0x380], R206 ;  /* 0x000380cee4007986 */ /* 0x000fe8000c10190e */
[----:B---3--:R-:W-:Y:S04]  /*5480*/  STG.E desc[UR14][R230.64], R138 ;  /* 0x0000008ae6007986 */ /* 0x008fe8000c10190e */
        /* <DEDUP_REMOVED lines=8> */
[----:B------:R1:W-:Y:S04]  /*5510*/  STG.E desc[UR14][R224.64+0x80], R251 ;  /* 0x000080fbe0007986 */ /* 0x0003e8000c10190e */
[----:B------:R-:W-:Y:S04]  /*5520*/  STG.E desc[UR14][R224.64+0x100], R24 ;  /* 0x00010018e0007986 */ /* 0x000fe8000c10190e */
[----:B------:R-:W-:Y:S04]  /*5530*/  STG.E desc[UR14][R224.64+0x180], R26 ;  /* 0x0001801ae0007986 */ /* 0x000fe8000c10190e */
[----:B------:R-:W-:Y:S04]  /*5540*/  STG.E desc[UR14][R224.64+0x200], R168 ;  /* 0x000200a8e0007986 */ /* 0x000fe8000c10190e */
[----:B------:R-:W-:Y:S04]  /*5550*/  STG.E desc[UR14][R224.64+0x280], R170 ;  /* 0x000280aae0007986 */ /* 0x000fe8000c10190e */
[----:B------:R-:W-:Y:S04]  /*5560*/  STG.E desc[UR14][R224.64+0x300], R200 ;  /* 0x000300c8e0007986 */ /* 0x000fe8000c10190e */
[----:B0-----:R-:W2:Y:S04]  /*5570*/  LDL.LU R250, [R1+0x264] ;  /* 0x0002640001fa7983 */ /* 0x001ea80000300800 */
[----:B------:R-:W-:Y:S04]  /*5580*/  STG.E desc[UR14][R224.64+0x380], R202 ;  /* 0x000380cae0007986 */ /* 0x000fe8000c10190e */
[----:B-1----:R-:W2:Y:S04]  /*5590*/  LDL.LU R251, [R1+0x260] ;  /* 0x0002600001fb7983 */ /* 0x002ea80000300800 */
[----:B------:R-:W-:Y:S04]  /*55a0*/  LDS.128 R28, [R0+UR12+0xe00] ;  /* 0x000e000c001c7984 */ /* 0x000fe80008000c00 */
[----:B----4-:R0:W-:Y:S04]  /*55b0*/  STG.E desc[UR14][R226.64], R248 ;  /* 0x000000f8e2007986 */ /* 0x0101e8000c10190e */
[----:B------:R1:W-:Y:S04]  /*55c0*/  STG.E desc[UR14][R226.64+0x80], R249 ;  /* 0x000080f9e2007986 */ /* 0x0003e8000c10190e */
[----:B0-----:R-:W3:Y:S04]  /*55d0*/  LDL.LU R248, [R1+0x25c] ;  /* 0x00025c0001f87983 */ /* 0x001ee80000300800 */
[----:B-1----:R-:W3:Y:S04]  /*55e0*/  LDL.LU R249, [R1+0x258] ;  /* 0x0002580001f97983 */ /* 0x002ee80000300800 */
[----:B------:R-:W-:Y:S04]  /*55f0*/  STG.E desc[UR14][R226.64+0x100], R25 ;  /* 0x00010019e2007986 */ /* 0x000fe8000c10190e */
[----:B------:R-:W-:Y:S04]  /*5600*/  STG.E desc[UR14][R226.64+0x180], R27 ;  /* 0x0001801be2007986 */ /* 0x000fe8000c10190e */
[----:B------:R-:W-:Y:S04]  /*5610*/  STG.E desc[UR14][R226.64+0x200], R169 ;  /* 0x000200a9e2007986 */ /* 0x000fe8000c10190e */
[----:B------:R-:W-:Y:S04]  /*5620*/  STG.E desc[UR14][R226.64+0x280], R171 ;  /* 0x000280abe2007986 */ /* 0x000fe8000c10190e */
[----:B------:R-:W-:Y:S04]  /*5630*/  STG.E desc[UR14][R226.64+0x300], R201 ;  /* 0x000300c9e2007986 */ /* 0x000fe8000c10190e */
[----:B------:R-:W-:Y:S04]  /*5640*/  STG.E desc[UR14][R226.64+0x380], R203 ;  /* 0x000380cbe2007986 */ /* 0x000fe8000c10190e */
[----:B------:R-:W0:Y:S04]  /*5650*/  LDS.128 R24, [R0+UR12] ;  /* 0x0000000c00187984 */ /* 0x000e280008000c00 */
[----:B--2---:R1:W-:Y:S04]  /*5660*/  STG.E desc[UR14][R250.64], R246 ;  /* 0x000000f6fa007986 */ /* 0x0043e8000c10190e */
[----:B------:R2:W-:Y:S04]  /*5670*/  STG.E desc[UR14][R250.64+0x80], R247 ;  /* 0x000080f7fa007986 */ /* 0x0005e8000c10190e */
[----:B------:R-:W-:Y:S04]  /*5680*/  STG.E desc[UR14][R250.64+0x100], R20 ;  /* 0x00010014fa007986 */ /* 0x000fe8000c10190e */
[----:B-1----:R-:W4:Y:S04]  /*5690*/  LDL.LU R246, [R1+0x254] ;  /* 0x0002540001f67983 */ /* 0x002f280000300800 */
[----:B------:R-:W-:Y:S04]  /*56a0*/  STG.E desc[UR14][R250.64+0x180], R22 ;  /* 0x00018016fa007986 */ /* 0x000fe8000c10190e */
[----:B------:R-:W-:Y:S04]  /*56b0*/  STG.E desc[UR14][R250.64+0x200], R84 ;  /* 0x00020054fa007986 */ /* 0x000fe8000c10190e */
[----:B------:R-:W-:Y:S04]  /*56c0*/  STG.E desc[UR14][R250.64+0x280], R86 ;  /* 0x00028056fa007986 */ /* 0x000fe8000c10190e */
[----:B------:R-:W-:Y:S04]  /*56d0*/  STG.E desc[UR14][R250.64+0x300], R196 ;  /* 0x000300c4fa007986 */ /* 0x000fe8000c10190e */
[----:B------:R-:W-:Y:S04]  /*56e0*/  STG.E desc[UR14][R250.64+0x380], R198 ;  /* 0x000380c6fa007986 */ /* 0x000fe8000c10190e */
[----:B--2---:R-:W4:Y:S04]  /*56f0*/  LDL.LU R247, [R1+0x250] ;  /* 0x0002500001f77983 */ /* 0x004f280000300800 */
[----:B---3--:R1:W-:Y:S04]  /*5700*/  STG.E desc[UR14][R248.64], R244 ;  /* 0x000000f4f8007986 */ /* 0x0083e8000c10190e */
[----:B------:R2:W-:Y:S04]  /*5710*/  STG.E desc[UR14][R248.64+0x80], R245 ;  /* 0x000080f5f8007986 */ /* 0x0005e8000c10190e */
[----:B-1----:R-:W3:Y:S04]  /*5720*/  LDL.LU R244, [R1+0x24c] ;  /* 0x00024c0001f47983 */ /* 0x002ee80000300800 */
[----:B--2---:R-:W3:Y:S04]  /*5730*/  LDL.LU R245, [R1+0x248] ;  /* 0x0002480001f57983 */ /* 0x004ee80000300800 */
[----:B------:R-:W-:Y:S04]  /*5740*/  STG.E desc[UR14][R248.64+0x100], R21 ;  /* 0x00010015f8007986 */ /* 0x000fe8000c10190e */
[----:B------:R-:W-:Y:S04]  /*5750*/  STG.E desc[UR14][R248.64+0x180], R23 ;  /* 0x00018017f8007986 */ /* 0x000fe8000c10190e */
[----:B------:R-:W-:Y:S04]  /*5760*/  STG.E desc[UR14][R248.64+0x200], R85 ;  /* 0x00020055f8007986 */ /* 0x000fe8000c10190e */
[----:B------:R-:W-:Y:S04]  /*5770*/  STG.E desc[UR14][R248.64+0x280], R87 ;  /* 0x00028057f8007986 */ /* 0x000fe8000c10190e */
[----:B------:R-:W-:Y:S04]  /*5780*/  STG.E desc[UR14][R248.64+0x300], R197 ;  /* 0x000300c5f8007986 */ /* 0x000fe8000c10190e */
[----:B------:R-:W-:Y:S04]  /*5790*/  STG.E desc[UR14][R248.64+0x380], R199 ;  /* 0x000380c7f8007986 */ /* 0x000fe8000c10190e */
[----:B------:R-:W1:Y:S04]  /*57a0*/  LDS.128 R20, [R0+UR12+0x200] ;  /* 0x0002000c00147984 */ /* 0x000e680008000c00 */
[----:B----4-:R2:W-:Y:S04]  /*57b0*/  STG.E desc[UR14][R246.64], R242 ;  /* 0x000000f2f6007986 */ /* 0x0105e8000c10190e */
[----:B------:R4:W-:Y:S04]  /*57c0*/  STG.E desc[UR14][R246.64+0x80], R243 ;  /* 0x000080f3f6007986 */ /* 0x0009e8000c10190e */
[----:B------:R-:W-:Y:S04]  /*57d0*/  STG.E desc[UR14][R246.64+0x100], R16 ;  /* 0x00010010f6007986 */ /* 0x000fe8000c10190e */
[----:B--2---:R-:W2:Y:S04]  /*57e0*/  LDL.LU R242, [R1+0x244] ;  /* 0x0002440001f27983 */ /* 0x004ea80000300800 */
[----:B------:R-:W-:Y:S04]  /*57f0*/  STG.E desc[UR14][R246.64+0x180], R18 ;  /* 0x00018012f6007986 */ /* 0x000fe8000c10190e */
[----:B------:R-:W-:Y:S04]  /*5800*/  STG.E desc[UR14][R246.64+0x200], R80 ;  /* 0x00020050f6007986 */ /* 0x000fe8000c10190e */
[----:B------:R-:W-:Y:S04]  /*5810*/  STG.E desc[UR14][R246.64+0x280], R82 ;  /* 0x00028052f6007986 */ /* 0x000fe8000c10190e */
[----:B------:R-:W-:Y:S04]  /*5820*/  STG.E desc[UR14][R246.64+0x300], R192 ;  /* 0x000300c0f6007986 */ /* 0x000fe8000c10190e */
[----:B------:R-:W-:Y:S04]  /*5830*/  STG.E desc[UR14][R246.64+0x380], R194 ;  /* 0x000380c2f6007986 */ /* 0x000fe8000c10190e */
[----:B----4-:R-:W2:Y:S04]  /*5840*/  LDL.LU R243, [R1+0x240] ;  /* 0x0002400001f37983 */ /* 0x010ea80000300800 */
[----:B---3--:R3:W-:Y:S04]  /*5850*/  STG.E desc[UR14][R244.64], R240 ;  /* 0x000000f0f4007986 */ /* 0x0087e8000c10190e */
[----:B------:R4:W-:Y:S04]  /*5860*/  STG.E desc[UR14][R244.64+0x80], R241 ;  /* 0x000080f1f4007986 */ /* 0x0009e8000c10190e */
[----:B---3--:R-:W3:Y:S04]  /*5870*/  LDL.LU R240, [R1+0x23c] ;  /* 0x00023c0001f07983 */ /* 0x008ee80000300800 */
[----:B----4-:R-:W3:Y:S04]  /*5880*/  LDL.LU R241, [R1+0x238] ;  /* 0x0002380001f17983 */ /* 0x010ee80000300800 */
[----:B------:R-:W-:Y:S04]  /*5890*/  STG.E desc[UR14][R244.64+0x100], R17 ;  /* 0x00010011f4007986 */ /* 0x000fe8000c10190e */
[----:B------:R-:W-:Y:S04]  /*58a0*/  STG.E desc[UR14][R244.64+0x180], R19 ;  /* 0x00018013f4007986 */ /* 0x000fe8000c10190e */
[----:B------:R-:W-:Y:S04]  /*58b0*/  STG.E desc[UR14][R244.64+0x200], R81 ;  /* 0x00020051f4007986 */ /* 0x000fe8000c10190e */
[----:B------:R-:W-:Y:S04]  /*58c0*/  STG.E desc[UR14][R244.64+0x280], R83 ;  /* 0x00028053f4007986 */ /* 0x000fe8000c10190e */
[----:B------:R-:W-:Y:S04]  /*58d0*/  STG.E desc[UR14][R244.64+0x300], R193 ;  /* 0x000300c1f4007986 */ /* 0x000fe8000c10190e */
[----:B------:R-:W-:Y:S04]  /*58e0*/  STG.E desc[UR14][R244.64+0x380], R195 ;  /* 0x000380c3f4007986 */ /* 0x000fe8000c10190e */
[----:B------:R-:W4:Y:S04]  /*58f0*/  LDS.128 R16, [R0+UR12+0x400] ;  /* 0x0004000c00107984 */ /* 0x000f280008000c00 */
[----:B--2---:R2:W-:Y:S04]  /*5900*/  STG.E desc[UR14][R242.64], R238 ;  /* 0x000000eef2007986 */ /* 0x0045e8000c10190e */
        /* <DEDUP_REMOVED lines=8> */
[----:B-----5:R-:W2:Y:S04]  /*5990*/  LDL.LU R239, [R1+0x230] ;  /* 0x0002300001ef7983 */ /* 0x020ea80000300800 */
[----:B---3--:R3:W-:Y:S04]  /*59a0*/  STG.E desc[UR14][R240.64], R236 ;  /* 0x000000ecf0007986 */ /* 0x0087e8000c10190e */
[----:B------:R5:W-:Y:S04]  /*59b0*/  STG.E desc[UR14][R240.64+0x80], R237 ;  /* 0x000080edf0007986 */ /* 0x000be8000c10190e */
[----:B---3--:R-:W3:Y:S04]  /*59c0*/  LDL.LU R236, [R1+0x22c] ;  /* 0x00022c0001ec7983 */ /* 0x008ee80000300800 */
[----:B-----5:R-:W3:Y:S04]  /*59d0*/  LDL.LU R237, [R1+0x228] ;  /* 0x0002280001ed7983 */ /* 0x020ee80000300800 */
[----:B------:R-:W-:Y:S04]  /*59e0*/  STG.E desc[UR14][R240.64+0x100], R13 ;  /* 0x0001000df0007986 */ /* 0x000fe8000c10190e */
[----:B------:R-:W-:Y:S04]  /*59f0*/  STG.E desc[UR14][R240.64+0x180], R15 ;  /* 0x0001800ff0007986 */ /* 0x000fe8000c10190e */
[----:B------:R-:W-:Y:S04]  /*5a00*/  STG.E desc[UR14][R240.64+0x200], R77 ;  /* 0x0002004df0007986 */ /* 0x000fe8000c10190e */
[----:B------:R-:W-:Y:S04]  /*5a10*/  STG.E desc[UR14][R240.64+0x280], R79 ;  /* 0x0002804ff0007986 */ /* 0x000fe8000c10190e */
[----:B------:R-:W-:Y:S04]  /*5a20*/  STG.E desc[UR14][R240.64+0x300], R189 ;  /* 0x000300bdf0007986 */ /* 0x000fe8000c10190e */
[----:B------:R-:W-:Y:S04]  /*5a30*/  STG.E desc[UR14][R240.64+0x380], R191 ;  /* 0x000380bff0007986 */ /* 0x000fe8000c10190e */
[----:B------:R-:W5:Y:S04]  /*5a40*/  LDS.128 R12, [R0+UR12+0x600] ;  /* 0x0006000c000c7984 */ /* 0x000f680008000c00 */
[----:B--2---:R2:W-:Y:S04]  /*5a50*/  STG.E desc[UR14][R238.64], R234 ;  /* 0x000000eaee007986 */ /* 0x0045e8000c10190e */
[----:B------:R1:W-:Y:S04]  /*5a60*/  STG.E desc[UR14][R238.64+0x80], R235 ;  /* 0x000080ebee007986 */ /* 0x0003e8000c10190e */
[----:B------:R-:W-:Y:S04]  /*5a70*/  STG.E desc[UR14][R238.64+0x100], R72 ;  /* 0x00010048ee007986 */ /* 0x000fe8000c10190e */
[----:B--2---:R-:W2:Y:S04]  /*5a80*/  LDL.LU R234, [R1+0x224] ;  /* 0x0002240001ea7983 */ /* 0x004ea80000300800 */
[----:B------:R-:W-:Y:S04]  /*5a90*/  STG.E desc[UR14][R238.64+0x180], R74 ;  /* 0x0001804aee007986 */ /* 0x000fe8000c10190e */
[----:B------:R-:W-:Y:S04]  /*5aa0*/  STG.E desc[UR14][R238.64+0x200], R116 ;  /* 0x00020074ee007986 */ /* 0x000fe8000c10190e */
[----:B------:R-:W-:Y:S04]  /*5ab0*/  STG.E desc[UR14][R238.64+0x280], R118 ;  /* 0x00028076ee007986 */ /* 0x000fe8000c10190e */
[----:B0-----:R-:W-:Y:S04]  /*5ac0*/  STG.E desc[UR14][R238.64+0x300], R24 ;  /* 0x00030018ee007986 */ /* 0x001fe8000c10190e */
[----:B------:R-:W-:Y:S04]  /*5ad0*/  STG.E desc[UR14][R238.64+0x380], R26 ;  /* 0x0003801aee007986 */ /* 0x000fe8000c10190e */
[----:B-1----:R-:W2:Y:S04]  /*5ae0*/  LDL.LU R235, [R1+0x220] ;  /* 0x0002200001eb7983 */ /* 0x002ea80000300800 */
[----:B---3--:R0:W-:Y:S04]  /*5af0*/  STG.E desc[UR14][R236.64], R232 ;  /* 0x000000e8ec007986 */ /* 0x0081e8000c10190e */
        /* <DEDUP_REMOVED lines=9> */
[----:B------:R-:W0:Y:S04]  /*5b90*/  LDS.128 R24, [R0+UR12+0x800] ;  /* 0x0008000c00187984 */ /* 0x000e280008000c00 */
        /* <DEDUP_REMOVED lines=49> */
[----:B-----5:R-:W-:Y:S04]  /*5eb0*/  STG.E desc[UR14][R162.64+0x300], R12 ;  /* 0x0003000ca2007986 */ /* 0x020fe8000c10190e */
[----:B------:R-:W-:Y:S04]  /*5ec0*/  STG.E desc[UR14][R162.64+0x380], R14 ;  /* 0x0003800ea2007986 */ /* 0x000fe8000c10190e */
[----:B0-----:R-:W2:Y:S04]  /*5ed0*/  LDL.LU R159, [R1+0x1f0] ;  /* 0x0001f000019f7983 */ /* 0x001ea80000300800 */
[----:B---3--:R0:W-:Y:S04]  /*5ee0*/  STG.E desc[UR14][R160.64], R156 ;  /* 0x0000009ca0007986 */ /* 0x0081e8000c10190e */
[----:B------:R3:W-:Y:S04]  /*5ef0*/  STG.E desc[UR14][R160.64+0x80], R157 ;  /* 0x0000809da0007986 */ /* 0x0007e8000c10190e */
[----:B0-----:R-:W5:Y:S04]  /*5f00*/  LDL.LU R156, [R1+0x1ec] ;  /* 0x0001ec00019c7983 */ /* 0x001f680000300800 */
[----:B---3--:R-:W5:Y:S04]  /*5f10*/  LDL.LU R157, [R1+0x1e8] ;  /* 0x0001e800019d7983 */ /* 0x008f680000300800 */
[----:B------:R-:W-:Y:S04]  /*5f20*/  STG.E desc[UR14][R160.64+0x100], R57 ;  /* 0x00010039a0007986 */ /* 0x000fe8000c10190e */
[----:B------:R-:W-:Y:S04]  /*5f30*/  STG.E desc[UR14][R160.64+0x180], R59 ;  /* 0x0001803ba0007986 */ /* 0x000fe8000c10190e */
[----:B------:R-:W-:Y:S04]  /*5f40*/  STG.E desc[UR14][R160.64+0x200], R97 ;  /* 0x00020061a0007986 */ /* 0x000fe8000c10190e */
[----:B------:R-:W-:Y:S04]  /*5f50*/  STG.E desc[UR14][R160.64+0x280], R99 ;  /* 0x00028063a0007986 */ /* 0x000fe8000c10190e */
[----:B------:R-:W-:Y:S04]  /*5f60*/  STG.E desc[UR14][R160.64+0x300], R13 ;  /* 0x0003000da0007986 */ /* 0x000fe8000c10190e */
[----:B------:R-:W-:Y:S04]  /*5f70*/  STG.E desc[UR14][R160.64+0x380], R15 ;  /* 0x0003800fa0007986 */ /* 0x000fe8000c10190e */
[----:B--2---:R0:W-:Y:S04]  /*5f80*/  STG.E desc[UR14][R158.64], R152 ;  /* 0x000000989e007986 */ /* 0x0041e8000c10190e */
[----:B------:R2:W-:Y:S04]  /*5f90*/  STG.E desc[UR14][R158.64+0x80], R154 ;  /* 0x0000809a9e007986 */ /* 0x0005e8000c10190e */
[----:B------:R-:W-:Y:S04]  /*5fa0*/  STG.E desc[UR14][R158.64+0x100], R48 ;  /* 0x000100309e007986 */ /* 0x000fe8000c10190e */
[----:B0-----:R-:W3:Y:S04]  /*5fb0*/  LDL.LU R152, [R1+0x1e4] ;  /* 0x0001e40001987983 */ /* 0x001ee80000300800 */
[----:B------:R-:W-:Y:S04]  /*5fc0*/  STG.E desc[UR14][R158.64+0x180], R50 ;  /* 0x000180329e007986 */ /* 0x000fe8000c10190e */
[----:B------:R-:W-:Y:S04]  /*5fd0*/  STG.E desc[UR14][R158.64+0x200], R108 ;  /* 0x0002006c9e007986 */ /* 0x000fe8000c10190e */
[----:B------:R-:W-:Y:S04]  /*5fe0*/  STG.E desc[UR14][R158.64+0x280], R110 ;  /* 0x0002806e9e007986 */ /* 0x000fe8000c10190e */
[----:B------:R-:W-:Y:S04]  /*5ff0*/  STG.E desc[UR14][R158.64+0x300], R24 ;  /* 0x000300189e007986 */ /* 0x000fe8000c10190e */
[----:B------:R-:W-:Y:S04]  /*6000*/  STG.E desc[UR14][R158.64+0x380], R26 ;  /* 0x0003801a9e007986 */ /* 0x000fe8000c10190e */
[----:B--2---:R-:W2:Y:S04]  /*6010*/  LDL.LU R154, [R1+0x1e0] ;  /* 0x0001e000019a7983 */ /* 0x004ea80000300800 */
[----:B-----5:R0:W-:Y:S04]  /*6020*/  STG.E desc[UR14][R156.64], R155 ;  /* 0x0000009b9c007986 */ /* 0x0201e8000c10190e */
[----:B------:R5:W-:Y:S04]  /*6030*/  STG.E desc[UR14][R156.64+0x80], R153 ;  /* 0x000080999c007986 */ /* 0x000be8000c10190e */
[----:B0-----:R-:W2:Y:S04]  /*6040*/  LDL.LU R155, [R1+0x1dc] ;  /* 0x0001dc00019b7983 */ /* 0x001ea80000300800 */
[----:B-----5:R-:W3:Y:S04]  /*6050*/  LDL.LU R153, [R1+0x1d8] ;  /* 0x0001d80001997983 */ /* 0x020ee80000300800 */
[----:B------:R-:W5:Y:S04]  /*6060*/  LDL.LU R140, [R1] ;  /* 0x00000000018c7983 */ /* 0x000f680000300800 */
[----:B------:R-:W-:Y:S04]  /*6070*/  STG.E desc[UR14][R156.64+0x100], R49 ;  /* 0x000100319c007986 */ /* 0x000fe8000c10190e */
[----:B------:R-:W-:Y:S04]  /*6080*/  STG.E desc[UR14][R156.64+0x180], R51 ;  /* 0x000180339c007986 */ /* 0x000fe8000c10190e */
[----:B------:R-:W-:Y:S04]  /*6090*/  STG.E desc[UR14][R156.64+0x200], R109 ;  /* 0x0002006d9c007986 */ /* 0x000fe8000c10190e */
[----:B------:R-:W-:Y:S04]  /*60a0*/  STG.E desc[UR14][R156.64+0x280], R111 ;  /* 0x0002806f9c007986 */ /* 0x000fe8000c10190e */
[----:B------:R-:W-:Y:S04]  /*60b0*/  STG.E desc[UR14][R156.64+0x300], R25 ;  /* 0x000300199c007986 */ /* 0x000fe8000c10190e */
[----:B------:R-:W-:Y:S04]  /*60c0*/  STG.E desc[UR14][R156.64+0x380], R27 ;  /* 0x0003801b9c007986 */ /* 0x000fe8000c10190e */
[----:B------:R-:W5:Y:S04]  /*60d0*/  LDL.LU R138, [R1+0x8] ;  /* 0x00000800018a7983 */ /* 0x000f680000300800 */
[----:B--2---:R0:W-:Y:S04]  /*60e0*/  STG.E desc[UR14][R154.64], R10 ;  /* 0x0000000a9a007986 */ /* 0x0041e8000c10190e */
[----:B------:R2:W-:Y:S04]  /*60f0*/  STG.E desc[UR14][R154.64+0x80], R11 ;  /* 0x0000800b9a007986 */ /* 0x0005e8000c10190e */
[----:B------:R-:W-:Y:S04]  /*6100*/  STG.E desc[UR14][R154.64+0x100], R60 ;  /* 0x0001003c9a007986 */ /* 0x000fe8000c10190e */
[----:B0-----:R-:W4:Y:S04]  /*6110*/  LDL.LU R10, [R1+0x1d4] ;  /* 0x0001d400010a7983 */ /* 0x001f280000300800 */
[----:B------:R-:W-:Y:S04]  /*6120*/  STG.E desc[UR14][R154.64+0x180], R62 ;  /* 0x0001803e9a007986 */ /* 0x000fe8000c10190e */
[----:B------:R-:W-:Y:S04]  /*6130*/  STG.E desc[UR14][R154.64+0x200], R100 ;  /* 0x000200649a007986 */ /* 0x000fe8000c10190e */
[----:B------:R-:W-:Y:S04]  /*6140*/  STG.E desc[UR14][R154.64+0x280], R102 ;  /* 0x000280669a007986 */ /* 0x000fe8000c10190e */
[----:B-1----:R-:W-:Y:S04]  /*6150*/  STG.E desc[UR14][R154.64+0x300], R20 ;  /* 0x000300149a007986 */ /* 0x002fe8000c10190e */
[----:B------:R-:W-:Y:S04]  /*6160*/  STG.E desc[UR14][R154.64+0x380], R22 ;  /* 0x000380169a007986 */ /* 0x000fe8000c10190e */
[----:B--2---:R-:W4:Y:S04]  /*6170*/  LDL.LU R11, [R1+0x1d0] ;  /* 0x0001d000010b7983 */ /* 0x004f280000300800 */
[----:B---3--:R0:W-:Y:S04]  /*6180*/  STG.E desc[UR14][R152.64], R8 ;  /* 0x0000000898007986 */ /* 0x0081e8000c10190e */
[----:B------:R1:W-:Y:S04]  /*6190*/  STG.E desc[UR14][R152.64+0x80], R9 ;  /* 0x0000800998007986 */ /* 0x0003e8000c10190e */
[----:B0-----:R-:W2:Y:S04]  /*61a0*/  LDL.LU R8, [R1+0x1cc] ;  /* 0x0001cc0001087983 */ /* 0x001ea80000300800 */
[----:B-1----:R-:W2:Y:S04]  /*61b0*/  LDL.LU R9, [R1+0x1c8] ;  /* 0x0001c80001097983 */ /* 0x002ea80000300800 */
[----:B------:R-:W-:Y:S04]  /*61c0*/  STG.E desc[UR14][R152.64+0x100], R61 ;  /* 0x0001003d98007986 */ /* 0x000fe8000c10190e */
[----:B------:R-:W-:Y:S04]  /*61d0*/  STG.E desc[UR14][R152.64+0x180], R63 ;  /* 0x0001803f98007986 */ /* 0x000fe8000c10190e */
[----:B------:R-:W-:Y:S04]  /*61e0*/  STG.E desc[UR14][R152.64+0x200], R101 ;  /* 0x0002006598007986 */ /* 0x000fe8000c10190e */
[----:B------:R-:W-:Y:S04]  /*61f0*/  STG.E desc[UR14][R152.64+0x280], R103 ;  /* 0x0002806798007986 */ /* 0x000fe8000c10190e */
[----:B------:R-:W-:Y:S04]  /*6200*/  STG.E desc[UR14][R152.64+0x300], R21 ;  /* 0x0003001598007986 */ /* 0x000fe8000c10190e */
[----:B------:R-:W-:Y:S04]  /*6210*/  STG.E desc[UR14][R152.64+0x380], R23 ;  /* 0x0003801798007986 */ /* 0x000fe8000c10190e */
[----:B------:R-:W3:Y:S04]  /*6220*/  LDL.LU R136, [R1+0x4] ;  /* 0x0000040001887983 */ /* 0x000ee80000300800 */
[----:B----4-:R0:W-:Y:S04]  /*6230*/  STG.E desc[UR14][R10.64], R6 ;  /* 0x000000060a007986 */ /* 0x0101e8000c10190e */
[----:B------:R1:W-:Y:S04]  /*6240*/  STG.E desc[UR14][R10.64+0x80], R7 ;  /* 0x000080070a007986 */ /* 0x0003e8000c10190e */
[----:B------:R-:W-:Y:S04]  /*6250*/  STG.E desc[UR14][R10.64+0x100], R52 ;  /* 0x000100340a007986 */ /* 0x000fe8000c10190e */
[----:B0-----:R-:W5:Y:S04]  /*6260*/  LDL.LU R6, [R1+0x1c4] ;  /* 0x0001c40001067983 */ /* 0x001f680000300800 */
[----:B------:R-:W-:Y:S04]  /*6270*/  STG.E desc[UR14][R10.64+0x180], R54 ;  /* 0x000180360a007986 */ /* 0x000fe8000c10190e */
[----:B------:R-:W-:Y:S04]  /*6280*/  STG.E desc[UR14][R10.64+0x200], R92 ;  /* 0x0002005c0a007986 */ /* 0x000fe8000c10190e */
[----:B------:R-:W-:Y:S04]  /*6290*/  STG.E desc[UR14][R10.64+0x280], R94 ;  /* 0x0002805e0a007986 */ /* 0x000fe8000c10190e */
[----:B------:R-:W-:Y:S04]  /*62a0*/  STG.E desc[UR14][R10.64+0x300], R16 ;  /* 0x000300100a007986 */ /* 0x000fe8000c10190e */
[----:B------:R-:W-:Y:S04]  /*62b0*/  STG.E desc[UR14][R10.64+0x380], R18 ;  /* 0x000380120a007986 */ /* 0x000fe8000c10190e */
[----:B-1----:R-:W5:Y:S04]  /*62c0*/  LDL.LU R7, [R1+0x1c0] ;  /* 0x0001c00001077983 */ /* 0x002f680000300800 */
[----:B--2---:R0:W-:Y:S04]  /*62d0*/  STG.E desc[UR14][R8.64], R2 ;  /* 0x0000000208007986 */ /* 0x0041e8000c10190e */
        /* <DEDUP_REMOVED lines=24> */
[----:B------:R-:W-:Y:S01]  /*6460*/  STG.E desc[UR14][R2.64+0x380], R31 ;  /* 0x0003801f02007986 */ /* 0x000fe2000c10190e */
[----:B------:R-:W-:Y:S05]  /*6470*/  EXIT ;  /* 0x000000000000794d */ /* 0x000fea0003800000 */
.L_x_0:
[----:B------:R-:W-:-:S00]  /*6480*/  BRA `(.L_x_0) ;  /* 0xfffffffc00fc7947 */ /* 0x000fc0000383ffff */
[----:B------:R-:W-:-:S00]  /*6490*/  NOP ;  /* 0x0000000000007918 */ /* 0x000fc00000000000 */
        /* <DEDUP_REMOVED lines=14> */
.L_x_1:


//--------------------- .nv.shared.gluon_mma      --------------------------
	.section	.nv.shared.gluon_mma,"aw",@nobits
	.sectionflags	@""
	.align	16
	.zero		1024


//--------------------- .nv.shared.reserved.0     --------------------------
	.section	.nv.shared.reserved.0,"aw",@nobits
	.weak		__nv_reservedSMEM_offset_0_alias
	.size		__nv_reservedSMEM_offset_0_alias, 0, 0
	.other		__nv_reservedSMEM_offset_0_alias,@"STO_CUDA_RESERVED_SHARED STV_DEFAULT"
__nv_reservedSMEM_offset_0_alias:
	.zero		0


//--------------------- .nv.constant0.gluon_mma   --------------------------
	.section	.nv.constant0.gluon_mma,"a",@progbits
	.sectionflags	@""
	.align	4
.nv.constant0.gluon_mma:
	.zero		568


//--------------------- SYMBOLS --------------------------

	.type		.nv.reservedSmem.offset0,@object
	.size		.nv.reservedSmem.offset0,0x4
